	.target	sm_80

	.elftype	@"ET_EXEC"


//--------------------- .note.nv.tkinfo           --------------------------
	.section	.note.nv.tkinfo,"",@"SHT_NOTE"
	.sectionflags	@"SHF_NOTE_NV_TKINFO"
	.tkinfo
        /*0018*/ 	.word	0x00000002
        /*0030*/ 	.string	""
        /*0030*/ 	.string	"ptxas"
        /*0030*/ 	.string	"Cuda compilation tools, release 13.0, V13.0.88"
        /*0030*/ 	.string	"Build cuda_13.0.r13.0/compiler.36424714_0"
        /*0030*/ 	.string	"-v  -suppress-debug-info  -lineinfo  -arch sm_80 "



//--------------------- .note.nv.cuinfo           --------------------------
	.section	.note.nv.cuinfo,"",@"SHT_NOTE"
	.sectionflags	@"SHF_NOTE_NV_CUINFO"
        /*0018*/ 	.short	0x0002
        /*001a*/ 	.short	0x0050
        /*001c*/ 	.short	0x0082
	.zero		2


//--------------------- .nv.info                  --------------------------
	.section	.nv.info,"",@"SHT_CUDA_INFO"
	.align	4


	//----- nvinfo : EIATTR_REGCOUNT
	.align		4
        /*0000*/ 	.byte	0x04, 0x2f
        /*0002*/ 	.short	(.L_2 - .L_1)
	.align		4
.L_1:
        /*0004*/ 	.word	index@(attn_fwd)
        /*0008*/ 	.word	0x00000040


	//----- nvinfo : EIATTR_FRAME_SIZE
	.align		4
.L_2:
        /*000c*/ 	.byte	0x04, 0x11
        /*000e*/ 	.short	(.L_4 - .L_3)
	.align		4
.L_3:
        /*0010*/ 	.word	index@(attn_fwd)
        /*0014*/ 	.word	0x00000000


	//----- nvinfo : EIATTR_MIN_STACK_SIZE
	.align		4
.L_4:
        /*0018*/ 	.byte	0x04, 0x12
        /*001a*/ 	.short	(.L_6 - .L_5)
	.align		4
.L_5:
        /*001c*/ 	.word	index@(attn_fwd)
        /*0020*/ 	.word	0x00000000
.L_6:


//--------------------- .nv.info.attn_fwd         --------------------------
	.section	.nv.info.attn_fwd,"",@"SHT_CUDA_INFO"
	.sectionflags	@""
	.align	4


	//----- nvinfo : EIATTR_CUDA_API_VERSION
	.align		4
        /*0000*/ 	.byte	0x04, 0x37
        /*0002*/ 	.short	(.L_8 - .L_7)
.L_7:
        /*0004*/ 	.word	0x00000082


	//----- nvinfo : EIATTR_SW2861232_WAR
	.align		4
.L_8:
        /*0008*/ 	.byte	0x01, 0x35
	.zero		2


	//----- nvinfo : EIATTR_PARAM_CBANK
	.align		4
        /*000c*/ 	.byte	0x04, 0x0a
        /*000e*/ 	.short	(.L_10 - .L_9)
	.align		4
.L_9:
        /*0010*/ 	.word	index@(.nv.constant0.attn_fwd)
        /*0014*/ 	.short	0x0160
        /*0016*/ 	.short	0x0088


	//----- nvinfo : EIATTR_CBANK_PARAM_SIZE
	.align		4
.L_10:
        /*0018*/ 	.byte	0x03, 0x19
        /*001a*/ 	.short	0x0088


	//----- nvinfo : EIATTR_KPARAM_INFO
	.align		4
        /*001c*/ 	.byte	0x04, 0x17
        /*001e*/ 	.short	(.L_12 - .L_11)
.L_11:
        /*0020*/ 	.word	0x00000000
        /*0024*/ 	.short	0x0019
        /*0026*/ 	.short	0x0080
        /*0028*/ 	.byte	0x00, 0xf4, 0x21, 0x00


	//----- nvinfo : EIATTR_KPARAM_INFO
	.align		4
.L_12:
        /*002c*/ 	.byte	0x04, 0x17
        /*002e*/ 	.short	(.L_14 - .L_13)
.L_13:
        /*0030*/ 	.word	0x00000000
        /*0034*/ 	.short	0x0018
        /*0036*/ 	.short	0x0078
        /*0038*/ 	.byte	0x00, 0xf4, 0x21, 0x00


	//----- nvinfo : EIATTR_KPARAM_INFO
	.align		4
.L_14:
        /*003c*/ 	.byte	0x04, 0x17
        /*003e*/ 	.short	(.L_16 - .L_15)
.L_15:
        /*0040*/ 	.word	0x00000000
        /*0044*/ 	.short	0x0017
        /*0046*/ 	.short	0x0070
        /*0048*/ 	.byte	0x00, 0xf0, 0x11, 0x00


	//----- nvinfo : EIATTR_KPARAM_INFO
	.align		4
.L_16:
        /*004c*/ 	.byte	0x04, 0x17
        /*004e*/ 	.short	(.L_18 - .L_17)
.L_17:
        /*0050*/ 	.word	0x00000000
        /*0054*/ 	.short	0x0016
        /*0056*/ 	.short	0x006c
        /*0058*/ 	.byte	0x00, 0xf0, 0x11, 0x00


	//----- nvinfo : EIATTR_KPARAM_INFO
	.align		4
.L_18:
        /*005c*/ 	.byte	0x04, 0x17
        /*005e*/ 	.short	(.L_20 - .L_19)
.L_19:
        /*0060*/ 	.word	0x00000000
        /*0064*/ 	.short	0x0015
        /*0066*/ 	.short	0x0068
        /*0068*/ 	.byte	0x00, 0xf0, 0x11, 0x00


	//----- nvinfo : EIATTR_KPARAM_INFO
	.align		4
.L_20:
        /*006c*/ 	.byte	0x04, 0x17
        /*006e*/ 	.short	(.L_22 - .L_21)
.L_21:
        /*0070*/ 	.word	0x00000000
        /*0074*/ 	.short	0x0014
        /*0076*/ 	.short	0x0064
        /*0078*/ 	.byte	0x00, 0xf0, 0x11, 0x00


	//----- nvinfo : EIATTR_KPARAM_INFO
	.align		4
.L_22:
        /*007c*/ 	.byte	0x04, 0x17
        /*007e*/ 	.short	(.L_24 - .L_23)
.L_23:
        /*0080*/ 	.word	0x00000000
        /*0084*/ 	.short	0x0013
        /*0086*/ 	.short	0x0060
        /*0088*/ 	.byte	0x00, 0xf0, 0x11, 0x00


	//----- nvinfo : EIATTR_KPARAM_INFO
	.align		4
.L_24:
        /*008c*/ 	.byte	0x04, 0x17
        /*008e*/ 	.short	(.L_26 - .L_25)
.L_25:
        /*0090*/ 	.word	0x00000000
        /*0094*/ 	.short	0x0012
        /*0096*/ 	.short	0x005c
        /*0098*/ 	.byte	0x00, 0xf0, 0x11, 0x00


	//----- nvinfo : EIATTR_KPARAM_INFO
	.align		4
.L_26:
        /*009c*/ 	.byte	0x04, 0x17
        /*009e*/ 	.short	(.L_28 - .L_27)
.L_27:
        /*00a0*/ 	.word	0x00000000
        /*00a4*/ 	.short	0x0011
        /*00a6*/ 	.short	0x0058
        /*00a8*/ 	.byte	0x00, 0xf0, 0x11, 0x00


	//----- nvinfo : EIATTR_KPARAM_INFO
	.align		4
.L_28:
        /*00ac*/ 	.byte	0x04, 0x17
        /*00ae*/ 	.short	(.L_30 - .L_29)
.L_29:
        /*00b0*/ 	.word	0x00000000
        /*00b4*/ 	.short	0x0010
        /*00b6*/ 	.short	0x0054
        /*00b8*/ 	.byte	0x00, 0xf0, 0x11, 0x00


	//----- nvinfo : EIATTR_KPARAM_INFO
	.align		4
.L_30:
        /*00bc*/ 	.byte	0x04, 0x17
        /*00be*/ 	.short	(.L_32 - .L_31)
.L_31:
        /*00c0*/ 	.word	0x00000000
        /*00c4*/ 	.short	0x000f
        /*00c6*/ 	.short	0x0050
        /*00c8*/ 	.byte	0x00, 0xf0, 0x11, 0x00


	//----- nvinfo : EIATTR_KPARAM_INFO
	.align		4
.L_32:
        /*00cc*/ 	.byte	0x04, 0x17
        /*00ce*/ 	.short	(.L_34 - .L_33)
.L_33:
        /*00d0*/ 	.word	0x00000000
        /*00d4*/ 	.short	0x000e
        /*00d6*/ 	.short	0x004c
        /*00d8*/ 	.byte	0x00, 0xf0, 0x11, 0x00


	//----- nvinfo : EIATTR_KPARAM_INFO
	.align		4
.L_34:
        /*00dc*/ 	.byte	0x04, 0x17
        /*00de*/ 	.short	(.L_36 - .L_35)
.L_35:
        /*00e0*/ 	.word	0x00000000
        /*00e4*/ 	.short	0x000d
        /*00e6*/ 	.short	0x0048
        /*00e8*/ 	.byte	0x00, 0xf0, 0x11, 0x00


	//----- nvinfo : EIATTR_KPARAM_INFO
	.align		4
.L_36:
        /*00ec*/ 	.byte	0x04, 0x17
        /*00ee*/ 	.short	(.L_38 - .L_37)
.L_37:
        /*00f0*/ 	.word	0x00000000
        /*00f4*/ 	.short	0x000c
        /*00f6*/ 	.short	0x0044
        /*00f8*/ 	.byte	0x00, 0xf0, 0x11, 0x00


	//----- nvinfo : EIATTR_KPARAM_INFO
	.align		4
.L_38:
        /*00fc*/ 	.byte	0x04, 0x17
        /*00fe*/ 	.short	(.L_40 - .L_39)
.L_39:
        /*0100*/ 	.word	0x00000000
        /*0104*/ 	.short	0x000b
        /*0106*/ 	.short	0x0040
        /*0108*/ 	.byte	0x00, 0xf0, 0x11, 0x00


	//----- nvinfo : EIATTR_KPARAM_INFO
	.align		4
.L_40:
        /*010c*/ 	.byte	0x04, 0x17
        /*010e*/ 	.short	(.L_42 - .L_41)
.L_41:
        /*0110*/ 	.word	0x00000000
        /*0114*/ 	.short	0x000a
        /*0116*/ 	.short	0x003c
        /*0118*/ 	.byte	0x00, 0xf0, 0x11, 0x00


	//----- nvinfo : EIATTR_KPARAM_INFO
	.align		4
.L_42:
        /*011c*/ 	.byte	0x04, 0x17
        /*011e*/ 	.short	(.L_44 - .L_43)
.L_43:
        /*0120*/ 	.word	0x00000000
        /*0124*/ 	.short	0x0009
        /*0126*/ 	.short	0x0038
        /*0128*/ 	.byte	0x00, 0xf0, 0x11, 0x00


	//----- nvinfo : EIATTR_KPARAM_INFO
	.align		4
.L_44:
        /*012c*/ 	.byte	0x04, 0x17
        /*012e*/ 	.short	(.L_46 - .L_45)
.L_45:
        /*0130*/ 	.word	0x00000000
        /*0134*/ 	.short	0x0008
        /*0136*/ 	.short	0x0034
        /*0138*/ 	.byte	0x00, 0xf0, 0x11, 0x00


	//----- nvinfo : EIATTR_KPARAM_INFO
	.align		4
.L_46:
        /*013c*/ 	.byte	0x04, 0x17
        /*013e*/ 	.short	(.L_48 - .L_47)
.L_47:
        /*0140*/ 	.word	0x00000000
        /*0144*/ 	.short	0x0007
        /*0146*/ 	.short	0x0030
        /*0148*/ 	.byte	0x00, 0xf0, 0x11, 0x00


	//----- nvinfo : EIATTR_KPARAM_INFO
	.align		4
.L_48:
        /*014c*/ 	.byte	0x04, 0x17
        /*014e*/ 	.short	(.L_50 - .L_49)
.L_49:
        /*0150*/ 	.word	0x00000000
        /*0154*/ 	.short	0x0006
        /*0156*/ 	.short	0x002c
        /*0158*/ 	.byte	0x00, 0xf0, 0x11, 0x00


	//----- nvinfo : EIATTR_KPARAM_INFO
	.align		4
.L_50:
        /*015c*/ 	.byte	0x04, 0x17
        /*015e*/ 	.short	(.L_52 - .L_51)
.L_51:
        /*0160*/ 	.word	0x00000000
        /*0164*/ 	.short	0x0005
        /*0166*/ 	.short	0x0028
        /*0168*/ 	.byte	0x00, 0xf0, 0x11, 0x00


	//----- nvinfo : EIATTR_KPARAM_INFO
	.align		4
.L_52:
        /*016c*/ 	.byte	0x04, 0x17
        /*016e*/ 	.short	(.L_54 - .L_53)
.L_53:
        /*0170*/ 	.word	0x00000000
        /*0174*/ 	.short	0x0004
        /*0176*/ 	.short	0x0020
        /*0178*/ 	.byte	0x00, 0xf4, 0x21, 0x00


	//----- nvinfo : EIATTR_KPARAM_INFO
	.align		4
.L_54:
        /*017c*/ 	.byte	0x04, 0x17
        /*017e*/ 	.short	(.L_56 - .L_55)
.L_55:
        /*0180*/ 	.word	0x00000000
        /*0184*/ 	.short	0x0003
        /*0186*/ 	.short	0x0018
        /*0188*/ 	.byte	0x00, 0xf4, 0x21, 0x00


	//----- nvinfo : EIATTR_KPARAM_INFO
	.align		4
.L_56:
        /*018c*/ 	.byte	0x04, 0x17
        /*018e*/ 	.short	(.L_58 - .L_57)
.L_57:
        /*0190*/ 	.word	0x00000000
        /*0194*/ 	.short	0x0002
        /*0196*/ 	.short	0x0010
        /*0198*/ 	.byte	0x00, 0xf4, 0x21, 0x00


	//----- nvinfo : EIATTR_KPARAM_INFO
	.align		4
.L_58:
        /*019c*/ 	.byte	0x04, 0x17
        /*019e*/ 	.short	(.L_60 - .L_59)
.L_59:
        /*01a0*/ 	.word	0x00000000
        /*01a4*/ 	.short	0x0001
        /*01a6*/ 	.short	0x0008
        /*01a8*/ 	.byte	0x00, 0xf4, 0x21, 0x00


	//----- nvinfo : EIATTR_KPARAM_INFO
	.align		4
.L_60:
        /*01ac*/ 	.byte	0x04, 0x17
        /*01ae*/ 	.short	(.L_62 - .L_61)
.L_61:
        /*01b0*/ 	.word	0x00000000
        /*01b4*/ 	.short	0x0000
        /*01b6*/ 	.short	0x0000
        /*01b8*/ 	.byte	0x00, 0xf4, 0x21, 0x00


	//----- nvinfo : EIATTR_MAXREG_COUNT
	.align		4
.L_62:
        /*01bc*/ 	.byte	0x03, 0x1b
        /*01be*/ 	.short	0x0080


	//----- nvinfo : EIATTR_NUM_BARRIERS
	.align		4
        /*01c0*/ 	.byte	0x02, 0x4c
        /*01c2*/ 	.byte	0x01
	.zero		1


	//----- nvinfo : EIATTR_MERCURY_ISA_VERSION
	.align		4
        /*01c4*/ 	.byte	0x03, 0x5f
        /*01c6*/ 	.short	0x0000


	//----- nvinfo : EIATTR_COOP_GROUP_MASK_REGIDS
	.align		4
        /*01c8*/ 	.byte	0x04, 0x29
        /*01ca*/ 	.short	(.L_64 - .L_63)


	//   ....[0]....
.L_63:
        /*01cc*/ 	.word	0xffffffff


	//   ....[1]....
        /*01d0*/ 	.word	0xffffffff


	//   ....[2]....
        /*01d4*/ 	.word	0xffffffff


	//   ....[3]....
        /*01d8*/ 	.word	0xffffffff


	//   ....[4]....
        /*01dc*/ 	.word	0xffffffff


	//   ....[5]....
        /*01e0*/ 	.word	0xffffffff


	//   ....[6]....
        /*01e4*/ 	.word	0xffffffff


	//   ....[7]....
        /*01e8*/ 	.word	0xffffffff


	//----- nvinfo : EIATTR_COOP_GROUP_INSTR_OFFSETS
	.align		4
.L_64:
        /*01ec*/ 	.byte	0x04, 0x28
        /*01ee*/ 	.short	(.L_66 - .L_65)


	//   ....[0]....
.L_65:
        /*01f0*/ 	.word	0x00000e10


	//   ....[1]....
        /*01f4*/ 	.word	0x00000e60


	//   ....[2]....
        /*01f8*/ 	.word	0x00000e80


	//   ....[3]....
        /*01fc*/ 	.word	0x00000ea0


	//   ....[4]....
        /*0200*/ 	.word	0x000012e0


	//   ....[5]....
        /*0204*/ 	.word	0x000012f0


	//   ....[6]....
        /*0208*/ 	.word	0x00001350


	//   ....[7]....
        /*020c*/ 	.word	0x00001370


	//----- nvinfo : EIATTR_EXIT_INSTR_OFFSETS
	.align		4
.L_66:
        /*0210*/ 	.byte	0x04, 0x1c
        /*0212*/ 	.short	(.L_68 - .L_67)


	//   ....[0]....
.L_67:
        /*0214*/ 	.word	0x00002350


	//   ....[1]....
        /*0218*/ 	.word	0x000023f0


	//----- nvinfo : EIATTR_REQNTID
	.align		4
.L_68:
        /*021c*/ 	.byte	0x04, 0x10
        /*021e*/ 	.short	(.L_70 - .L_69)
.L_69:
        /*0220*/ 	.word	0x00000200
        /*0224*/ 	.word	0x00000001
        /*0228*/ 	.word	0x00000001
.L_70:


//--------------------- .nv.callgraph             --------------------------
	.section	.nv.callgraph,"",@"SHT_CUDA_CALLGRAPH"
	.align	4
	.sectionentsize	8
	.align		4
        /*0000*/ 	.word	0x00000000
	.align		4
        /*0004*/ 	.word	0xffffffff
	.align		4
        /*0008*/ 	.word	0x00000000
	.align		4
        /*000c*/ 	.word	0xfffffffe
	.align		4
        /*0010*/ 	.word	0x00000000
	.align		4
        /*0014*/ 	.word	0xfffffffd
	.align		4
        /*0018*/ 	.word	0x00000000
	.align		4
        /*001c*/ 	.word	0xfffffffc


//--------------------- .nv.rel.action            --------------------------
	.section	.nv.rel.action,"",@"SHT_CUDA_RELOCINFO"
	.align	8
	.sectionentsize	8
        /*0000*/ 	.byte	0x73, 0x00, 0x00, 0x00, 0x00, 0x00, 0x00, 0x00, 0x00, 0x00, 0x00, 0x11, 0x25, 0x00, 0x05, 0x36


//--------------------- .nv.constant4             --------------------------
	.section	.nv.constant4,"a",@progbits
	.align	8
	.align		8
.nv.constant4:
        /*0000*/ 	.dword	_$_str


//--------------------- .nv.constant0.attn_fwd    --------------------------
	.section	.nv.constant0.attn_fwd,"a",@progbits
	.sectionflags	@""
	.align	4
.nv.constant0.attn_fwd:
	.zero		488


//--------------------- .text.attn_fwd            --------------------------
	.section	.text.attn_fwd,"ax",@progbits
	.sectioninfo	@"SHI_REGISTERS=64"
	.align	128
        .global         attn_fwd
        .type           attn_fwd,@function
        .size           attn_fwd,(.L_x_3 - attn_fwd)
        .other          attn_fwd,@"STO_CUDA_ENTRY STV_DEFAULT"
attn_fwd:
.text.attn_fwd:
[----:B------:R-:W-:Y:S02]  /*0000*/  IMAD.MOV.U32 R1, RZ, RZ, c[0x0][0x28] ;  /* 0x00000a00ff017624 */ /* 0x000fe400078e00ff */
[----:B------:R-:W0:Y:S01]  /*0010*/  S2R R0, SR_TID.X ;  /* 0x0000000000007919 */ /* 0x000e220000002100 */
[----:B------:R-:W-:Y:S01]  /*0020*/  MOV R6, c[0x0][0x198] ;  /* 0x0000660000067a02 */ /* 0x000fe20000000f00 */
[----:B------:R-:W-:Y:S02]  /*0030*/  ULDC.64 UR4, c[0x0][0x118] ;  /* 0x0000460000047ab9 */ /* 0x000fe40000000a00 */
[----:B------:R-:W1:Y:S04]  /*0040*/  S2R R4, SR_CTAID.X ;  /* 0x0000000000047919 */ /* 0x000e680000002500 */
[----:B------:R-:W2:Y:S01]  /*0050*/  S2R R2, SR_CTAID.Y ;  /* 0x0000000000027919 */ /* 0x000ea20000002600 */
[----:B0-----:R-:W-:Y:S02]  /*0060*/  LOP3.LUT R3, R0, 0xff, RZ, 0xc0, !PT ;  /* 0x000000ff00037812 */ /* 0x001fe400078ec0ff */
[----:B------:R-:W-:-:S03]  /*0070*/  SHF.R.U32.HI R54, RZ, 0x8, R0 ;  /* 0x00000008ff367819 */ /* 0x000fc60000011600 */
[----:B-1----:R-:W-:Y:S01]  /*0080*/  IMAD R55, R4, 0x100, R3 ;  /* 0x0000010004377824 */ /* 0x002fe200078e0203 */
[----:B------:R-:W-:Y:S01]  /*0090*/  SGXT.U32 R54, R54, 0x1 ;  /* 0x000000013636781a */ /* 0x000fe20000000000 */
[----:B--2---:R-:W-:Y:S02]  /*00a0*/  IMAD R4, R2, c[0x0][0x190], RZ ;  /* 0x0000640002047a24 */ /* 0x004fe400078e02ff */
[----:B------:R-:W-:Y:S02]  /*00b0*/  IMAD R7, R55, c[0x0][0x194], RZ ;  /* 0x0000650037077a24 */ /* 0x000fe400078e02ff */
[----:B------:R-:W-:Y:S02]  /*00c0*/  IMAD.SHL.U32 R5, R4, 0x2, RZ ;  /* 0x0000000204057824 */ /* 0x000fe400078e00ff */
[----:B------:R-:W-:Y:S02]  /*00d0*/  IMAD.SHL.U32 R8, R7, 0x2, RZ ;  /* 0x0000000207087824 */ /* 0x000fe400078e00ff */
[----:B------:R-:W-:-:S02]  /*00e0*/  IMAD R9, R54, c[0x0][0x198], RZ ;  /* 0x0000660036097a24 */ /* 0x000fc400078e02ff */
[----:B------:R-:W-:Y:S01]  /*00f0*/  IMAD.HI R4, R4, 0x2, RZ ;  /* 0x0000000204047827 */ /* 0x000fe200078e02ff */
[----:B------:R-:W-:Y:S02]  /*0100*/  IADD3 R5, P0, P1, R8, c[0x0][0x160], R5 ;  /* 0x0000580008057a10 */ /* 0x000fe4000791e005 */
[----:B------:R-:W-:Y:S01]  /*0110*/  LEA R13, R6, R9, 0x1 ;  /* 0x00000009060d7211 */ /* 0x000fe200078e08ff */
[----:B------:R-:W-:-:S04]  /*0120*/  IMAD.HI R7, R7, 0x2, RZ ;  /* 0x0000000207077827 */ /* 0x000fc800078e02ff */
[C---:B------:R-:W-:Y:S01]  /*0130*/  IMAD R17, R6.reuse, 0x2, R13 ;  /* 0x0000000206117824 */ /* 0x040fe200078e020d */
[----:B------:R-:W-:Y:S02]  /*0140*/  IADD3.X R4, R7, c[0x0][0x164], R4, P0, P1 ;  /* 0x0000590007047a10 */ /* 0x000fe400007e2404 */
[-C--:B------:R-:W-:Y:S02]  /*0150*/  LEA R10, P0, R9, R5.reuse, 0x1 ;  /* 0x00000005090a7211 */ /* 0x080fe400078008ff */
[-C--:B------:R-:W-:Y:S02]  /*0160*/  LEA R14, P1, R13, R5.reuse, 0x1 ;  /* 0x000000050d0e7211 */ /* 0x080fe400078208ff */
[-C--:B------:R-:W-:Y:S01]  /*0170*/  LEA.HI.X.SX32 R11, R9, R4.reuse, 0x1, P0 ;  /* 0x00000004090b7211 */ /* 0x080fe200000f0eff */
[C---:B------:R-:W-:Y:S01]  /*0180*/  IMAD R9, R6.reuse, 0x2, R17 ;  /* 0x0000000206097824 */ /* 0x040fe200078e0211 */
[----:B------:R-:W-:Y:S02]  /*0190*/  LEA.HI.X.SX32 R15, R13, R4, 0x1, P1 ;  /* 0x000000040d0f7211 */ /* 0x000fe400008f0eff */
[----:B------:R-:W-:Y:S01]  /*01a0*/  LEA R16, P0, R17, R5, 0x1 ;  /* 0x0000000511107211 */ /* 0x000fe200078008ff */
[----:B------:R0:W2:Y:S01]  /*01b0*/  LDG.E.U16 R7, [R10.64] ;  /* 0x000000040a077981 */ /* 0x0000a2000c1e1500 */
[----:B------:R-:W-:-:S02]  /*01c0*/  LEA R13, R6, R9, 0x1 ;  /* 0x00000009060d7211 */ /* 0x000fc400078e08ff */
[-C--:B------:R-:W-:Y:S01]  /*01d0*/  LEA.HI.X.SX32 R17, R17, R4.reuse, 0x1, P0 ;  /* 0x0000000411117211 */ /* 0x080fe200000f0eff */
[----:B------:R1:W3:Y:S01]  /*01e0*/  LDG.E.U16 R8, [R14.64] ;  /* 0x000000040e087981 */ /* 0x0002e2000c1e1500 */
[-C--:B------:R-:W-:Y:S01]  /*01f0*/  LEA R18, P0, R9, R5.reuse, 0x1 ;  /* 0x0000000509127211 */ /* 0x080fe200078008ff */
[C---:B------:R-:W-:Y:S01]  /*0200*/  IMAD R23, R6.reuse, 0x2, R13 ;  /* 0x0000000206177824 */ /* 0x040fe200078e020d */
[-C--:B------:R-:W-:Y:S02]  /*0210*/  LEA R20, P1, R13, R5.reuse, 0x1 ;  /* 0x000000050d147211 */ /* 0x080fe400078208ff */
[-C--:B------:R-:W-:Y:S01]  /*0220*/  LEA.HI.X.SX32 R19, R9, R4.reuse, 0x1, P0 ;  /* 0x0000000409137211 */ /* 0x080fe200000f0eff */
[----:B------:R-:W-:Y:S01]  /*0230*/  IMAD R25, R6, 0x2, R23 ;  /* 0x0000000206197824 */ /* 0x000fe200078e0217 */
[----:B0-----:R-:W-:Y:S01]  /*0240*/  LEA R10, P0, R23, R5, 0x1 ;  /* 0x00000005170a7211 */ /* 0x001fe200078008ff */
[----:B------:R0:W4:Y:S01]  /*0250*/  LDG.E.U16 R9, [R16.64] ;  /* 0x0000000410097981 */ /* 0x000122000c1e1500 */
[----:B------:R-:W-:-:S02]  /*0260*/  LEA.HI.X.SX32 R21, R13, R4, 0x1, P1 ;  /* 0x000000040d157211 */ /* 0x000fc400008f0eff */
[C---:B------:R-:W-:Y:S01]  /*0270*/  LEA R27, R6.reuse, R25, 0x1 ;  /* 0x00000019061b7211 */ /* 0x040fe200078e08ff */
[----:B------:R5:W3:Y:S01]  /*0280*/  LDG.E.U16 R12, [R18.64] ;  /* 0x00000004120c7981 */ /* 0x000ae2000c1e1500 */
[-C--:B------:R-:W-:Y:S02]  /*0290*/  LEA.HI.X.SX32 R11, R23, R4.reuse, 0x1, P0 ;  /* 0x00000004170b7211 */ /* 0x080fe400000f0eff */
[CC--:B-1----:R-:W-:Y:S01]  /*02a0*/  LEA R14, P0, R25.reuse, R5.reuse, 0x1 ;  /* 0x00000005190e7211 */ /* 0x0c2fe200078008ff */
[C---:B------:R-:W-:Y:S01]  /*02b0*/  IMAD R23, R6.reuse, 0x2, R27 ;  /* 0x0000000206177824 */ /* 0x040fe200078e021b */
[----:B------:R1:W3:Y:S02]  /*02c0*/  LDG.E.U16 R13, [R20.64] ;  /* 0x00000004140d7981 */ /* 0x0002e4000c1e1500 */
[----:B------:R-:W-:Y:S01]  /*02d0*/  LEA.HI.X.SX32 R15, R25, R4, 0x1, P0 ;  /* 0x00000004190f7211 */ /* 0x000fe200000f0eff */
[----:B------:R-:W-:Y:S01]  /*02e0*/  IMAD R25, R6, 0x2, R23 ;  /* 0x0000000206197824 */ /* 0x000fe200078e0217 */
[-C--:B0-----:R-:W-:Y:S01]  /*02f0*/  LEA R16, P0, R27, R5.reuse, 0x1 ;  /* 0x000000051b107211 */ /* 0x081fe200078008ff */
[----:B------:R0:W4:Y:S01]  /*0300*/  LDG.E.U16 R26, [R10.64] ;  /* 0x000000040a1a7981 */ /* 0x000122000c1e1500 */
[----:B-----5:R-:W-:-:S02]  /*0310*/  LEA R18, P1, R23, R5, 0x1 ;  /* 0x0000000517127211 */ /* 0x020fc400078208ff */
[----:B------:R-:W-:Y:S01]  /*0320*/  LEA R29, R6, R25, 0x1 ;  /* 0x00000019061d7211 */ /* 0x000fe200078e08ff */
[----:B------:R5:W4:Y:S01]  /*0330*/  LDG.E.U16 R28, [R14.64] ;  /* 0x000000040e1c7981 */ /* 0x000b22000c1e1500 */
[----:B------:R-:W-:-:S03]  /*0340*/  LEA.HI.X.SX32 R17, R27, R4, 0x1, P0 ;  /* 0x000000041b117211 */ /* 0x000fc600000f0eff */
[C---:B------:R-:W-:Y:S01]  /*0350*/  IMAD R27, R6.reuse, 0x2, R29 ;  /* 0x00000002061b7824 */ /* 0x040fe200078e021d */
[-C--:B------:R-:W-:Y:S01]  /*0360*/  LEA.HI.X.SX32 R19, R23, R4.reuse, 0x1, P1 ;  /* 0x0000000417137211 */ /* 0x080fe200008f0eff */
[----:B------:R5:W4:Y:S02]  /*0370*/  LDG.E.U16 R30, [R16.64] ;  /* 0x00000004101e7981 */ /* 0x000b24000c1e1500 */
[C---:B------:R-:W-:Y:S01]  /*0380*/  IMAD R23, R6.reuse, 0x2, R27 ;  /* 0x0000000206177824 */ /* 0x040fe200078e021b */
[C---:B-1----:R-:W-:Y:S01]  /*0390*/  LEA R20, P0, R25.reuse, R5, 0x1 ;  /* 0x0000000519147211 */ /* 0x042fe200078008ff */
[----:B------:R1:W4:Y:S03]  /*03a0*/  LDG.E.U16 R31, [R18.64] ;  /* 0x00000004121f7981 */ /* 0x000326000c1e1500 */
[----:B0-----:R-:W-:Y:S02]  /*03b0*/  LEA R11, R6, R23, 0x1 ;  /* 0x00000017060b7211 */ /* 0x001fe400078e08ff */
[----:B------:R-:W-:-:S02]  /*03c0*/  LEA.HI.X.SX32 R21, R25, R4, 0x1, P0 ;  /* 0x0000000419157211 */ /* 0x000fc400000f0eff */
[-C--:B------:R-:W-:Y:S01]  /*03d0*/  LEA R22, P0, R23, R5.reuse, 0x1 ;  /* 0x0000000517167211 */ /* 0x080fe200078008ff */
[----:B-----5:R-:W-:Y:S01]  /*03e0*/  IMAD R15, R6, 0x2, R11 ;  /* 0x00000002060f7824 */ /* 0x020fe200078e020b */
[-C--:B------:R-:W-:Y:S01]  /*03f0*/  LEA R24, P1, R11, R5.reuse, 0x1 ;  /* 0x000000050b187211 */ /* 0x080fe200078208ff */
[----:B------:R-:W5:Y:S01]  /*0400*/  LDG.E.U16 R20, [R20.64] ;  /* 0x0000000414147981 */ /* 0x000f62000c1e1500 */
[-C--:B------:R-:W-:Y:S02]  /*0410*/  LEA.HI.X.SX32 R23, R23, R4.reuse, 0x1, P0 ;  /* 0x0000000417177211 */ /* 0x080fe400000f0eff */
[----:B------:R-:W-:Y:S02]  /*0420*/  LEA.HI.X.SX32 R25, R11, R4, 0x1, P1 ;  /* 0x000000040b197211 */ /* 0x000fe400008f0eff */
[-C--:B------:R-:W-:Y:S01]  /*0430*/  LEA R10, P0, R29, R5.reuse, 0x1 ;  /* 0x000000051d0a7211 */ /* 0x080fe200078008ff */
[----:B------:R-:W5:Y:S01]  /*0440*/  LDG.E.U16 R22, [R22.64] ;  /* 0x0000000416167981 */ /* 0x000f62000c1e1500 */
[----:B------:R-:W-:-:S02]  /*0450*/  LEA R16, P1, R15, R5, 0x1 ;  /* 0x000000050f107211 */ /* 0x000fc400078208ff */
[-C--:B------:R-:W-:Y:S01]  /*0460*/  LEA.HI.X.SX32 R11, R29, R4.reuse, 0x1, P0 ;  /* 0x000000041d0b7211 */ /* 0x080fe200000f0eff */
[----:B------:R-:W5:Y:S01]  /*0470*/  LDG.E.U16 R24, [R24.64] ;  /* 0x0000000418187981 */ /* 0x000f62000c1e1500 */
[----:B------:R-:W-:-:S03]  /*0480*/  LEA.HI.X.SX32 R17, R15, R4, 0x1, P1 ;  /* 0x000000040f117211 */ /* 0x000fc600008f0eff */
[----:B------:R0:W5:Y:S04]  /*0490*/  LDG.E.U16 R10, [R10.64] ;  /* 0x000000040a0a7981 */ /* 0x000168000c1e1500 */
[----:B------:R-:W5:Y:S01]  /*04a0*/  LDG.E.U16 R16, [R16.64] ;  /* 0x0000000410107981 */ /* 0x000f62000c1e1500 */
[----:B------:R-:W-:Y:S01]  /*04b0*/  IMAD R6, R6, 0x2, R15 ;  /* 0x0000000206067824 */ /* 0x000fe200078e020f */
[----:B------:R-:W-:-:S04]  /*04c0*/  LEA R14, P0, R27, R5, 0x1 ;  /* 0x000000051b0e7211 */ /* 0x000fc800078008ff */
[C---:B-1----:R-:W-:Y:S02]  /*04d0*/  LEA R18, P1, R6.reuse, R5, 0x1 ;  /* 0x0000000506127211 */ /* 0x042fe400078208ff */
[-C--:B------:R-:W-:Y:S02]  /*04e0*/  LEA.HI.X.SX32 R15, R27, R4.reuse, 0x1, P0 ;  /* 0x000000041b0f7211 */ /* 0x080fe400000f0eff */
[----:B------:R-:W-:-:S03]  /*04f0*/  LEA.HI.X.SX32 R19, R6, R4, 0x1, P1 ;  /* 0x0000000406137211 */ /* 0x000fc600008f0eff */
[----:B------:R-:W5:Y:S04]  /*0500*/  LDG.E.U16 R14, [R14.64] ;  /* 0x000000040e0e7981 */ /* 0x000f68000c1e1500 */
[----:B------:R-:W5:Y:S01]  /*0510*/  LDG.E.U16 R18, [R18.64] ;  /* 0x0000000412127981 */ /* 0x000f62000c1e1500 */
[----:B------:R-:W-:Y:S02]  /*0520*/  SHF.R.S32.HI R5, RZ, 0x8, R0 ;  /* 0x00000008ff057819 */ /* 0x000fe40000011400 */
[----:B------:R-:W-:Y:S02]  /*0530*/  SHF.L.U32 R4, R3, 0x1, RZ ;  /* 0x0000000103047819 */ /* 0x000fe400000006ff */
[----:B------:R-:W-:Y:S01]  /*0540*/  SGXT R3, R5, 0x1 ;  /* 0x000000010503781a */ /* 0x000fe20000000200 */
[----:B------:R-:W-:-:S03]  /*0550*/  IMAD.MOV.U32 R5, RZ, RZ, 0x1 ;  /* 0x00000001ff057424 */ /* 0x000fc600078e00ff */
[----:B------:R-:W-:Y:S02]  /*0560*/  LOP3.LUT R4, R4, 0x210, R3, 0x78, !PT ;  /* 0x0000021004047812 */ /* 0x000fe400078e7803 */
[----:B------:R-:W-:Y:S02]  /*0570*/  ISETP.LE.AND P0, PT, R5, c[0x0][0x1d0], PT ;  /* 0x0000740005007a0c */ /* 0x000fe40003f03270 */
[C---:B------:R-:W-:Y:S02]  /*0580*/  LOP3.LUT R3, R4.reuse, 0x20, RZ, 0x3c, !PT ;  /* 0x0000002004037812 */ /* 0x040fe400078e3cff */
[C---:B------:R-:W-:Y:S02]  /*0590*/  LOP3.LUT R5, R4.reuse, 0x40, RZ, 0x3c, !PT ;  /* 0x0000004004057812 */ /* 0x040fe400078e3cff */
[----:B0-----:R-:W-:Y:S01]  /*05a0*/  LOP3.LUT R11, R4, 0x60, RZ, 0x3c, !PT ;  /* 0x00000060040b7812 */ /* 0x001fe200078e3cff */
[----:B------:R-:W-:Y:S01]  /*05b0*/  IMAD.MOV.U32 R56, RZ, RZ, -0x800000 ;  /* 0xff800000ff387424 */ /* 0x000fe200078e00ff */
[----:B------:R-:W-:Y:S01]  /*05c0*/  MOV R48, 0x3f800000 ;  /* 0x3f80000000307802 */ /* 0x000fe20000000f00 */
[----:B------:R-:W-:Y:S01]  /*05d0*/  IMAD.MOV.U32 R47, RZ, RZ, 0x3f800000 ;  /* 0x3f800000ff2f7424 */ /* 0x000fe200078e00ff */
[C---:B------:R-:W-:Y:S01]  /*05e0*/  LOP3.LUT R53, R0.reuse, 0x1e0, RZ, 0xc0, !PT ;  /* 0x000001e000357812 */ /* 0x040fe200078ec0ff */
[----:B------:R-:W-:Y:S01]  /*05f0*/  IMAD.MOV.U32 R36, RZ, RZ, -0x800000 ;  /* 0xff800000ff247424 */ /* 0x000fe200078e00ff */
[C---:B------:R-:W-:Y:S01]  /*0600*/  LOP3.LUT R52, R0.reuse, 0xf, RZ, 0xc0, !PT ;  /* 0x0000000f00347812 */ /* 0x040fe200078ec0ff */
[C---:B------:R-:W-:Y:S01]  /*0610*/  IMAD.SHL.U32 R50, R0.reuse, 0x8, RZ ;  /* 0x0000000800327824 */ /* 0x040fe200078e00ff */
[C---:B------:R-:W-:Y:S01]  /*0620*/  SHF.L.U32 R51, R0.reuse, 0x1, RZ ;  /* 0x0000000100337819 */ /* 0x040fe200000006ff */
[----:B------:R-:W-:Y:S01]  /*0630*/  IMAD.SHL.U32 R49, R0, 0x20, RZ ;  /* 0x0000002000317824 */ /* 0x000fe200078e00ff */
[----:B--2---:R-:W-:Y:S04]  /*0640*/  STS.U16 [R4], R7 ;  /* 0x0000000704007388 */ /* 0x004fe80000000400 */
[----:B---3--:R-:W-:Y:S04]  /*0650*/  STS.U16 [R4+0x1000], R13 ;  /* 0x0010000d04007388 */ /* 0x008fe80000000400 */
[----:B----4-:R-:W-:Y:S04]  /*0660*/  STS.U16 [R4+0x2000], R31 ;  /* 0x0020001f04007388 */ /* 0x010fe80000000400 */
[----:B-----5:R-:W-:Y:S04]  /*0670*/  STS.U16 [R4+0x3000], R22 ;  /* 0x0030001604007388 */ /* 0x020fe80000000400 */
[----:B------:R-:W-:Y:S04]  /*0680*/  STS.U16 [R3+0x400], R8 ;  /* 0x0004000803007388 */ /* 0x000fe80000000400 */
[----:B------:R-:W-:Y:S04]  /*0690*/  STS.U16 [R3+0x1400], R26 ;  /* 0x0014001a03007388 */ /* 0x000fe80000000400 */
[----:B------:R-:W-:Y:S04]  /*06a0*/  STS.U16 [R3+0x2400], R20 ;  /* 0x0024001403007388 */ /* 0x000fe80000000400 */
[----:B------:R0:W-:Y:S04]  /*06b0*/  STS.U16 [R3+0x3400], R24 ;  /* 0x0034001803007388 */ /* 0x0001e80000000400 */
[----:B------:R-:W-:Y:S04]  /*06c0*/  STS.U16 [R5+0x800], R9 ;  /* 0x0008000905007388 */ /* 0x000fe80000000400 */
[----:B------:R-:W-:Y:S04]  /*06d0*/  STS.U16 [R5+0x1800], R28 ;  /* 0x0018001c05007388 */ /* 0x000fe80000000400 */
[----:B------:R-:W-:Y:S04]  /*06e0*/  STS.U16 [R5+0x2800], R10 ;  /* 0x0028000a05007388 */ /* 0x000fe80000000400 */
[----:B------:R1:W-:Y:S04]  /*06f0*/  STS.U16 [R5+0x3800], R16 ;  /* 0x0038001005007388 */ /* 0x0003e80000000400 */
[----:B------:R-:W-:Y:S01]  /*0700*/  STS.U16 [R11+0x1c00], R30 ;  /* 0x001c001e0b007388 */ /* 0x000fe20000000400 */
[----:B0-----:R-:W-:Y:S01]  /*0710*/  CS2R R24, SRZ ;  /* 0x0000000000187805 */ /* 0x001fe2000001ff00 */
[----:B------:R-:W-:Y:S01]  /*0720*/  CS2R R26, SRZ ;  /* 0x00000000001a7805 */ /* 0x000fe2000001ff00 */
[----:B------:R-:W-:Y:S01]  /*0730*/  CS2R R20, SRZ ;  /* 0x0000000000147805 */ /* 0x000fe2000001ff00 */
[----:B------:R0:W-:Y:S01]  /*0740*/  STS.U16 [R11+0xc00], R12 ;  /* 0x000c000c0b007388 */ /* 0x0001e20000000400 */
[----:B------:R-:W-:Y:S01]  /*0750*/  CS2R R22, SRZ ;  /* 0x0000000000167805 */ /* 0x000fe2000001ff00 */
[----:B-1----:R-:W-:-:S02]  /*0760*/  CS2R R16, SRZ ;  /* 0x0000000000107805 */ /* 0x002fc4000001ff00 */
[----:B------:R1:W-:Y:S04]  /*0770*/  STS.U16 [R11+0x2c00], R14 ;  /* 0x002c000e0b007388 */ /* 0x0003e80000000400 */
[----:B------:R2:W-:Y:S01]  /*0780*/  STS.U16 [R11+0x3c00], R18 ;  /* 0x003c00120b007388 */ /* 0x0005e20000000400 */
[----:B0-----:R-:W-:Y:S01]  /*0790*/  CS2R R12, SRZ ;  /* 0x00000000000c7805 */ /* 0x001fe2000001ff00 */
[----:B-1----:R-:W-:Y:S01]  /*07a0*/  CS2R R14, SRZ ;  /* 0x00000000000e7805 */ /* 0x002fe2000001ff00 */
[----:B--2---:R-:W-:Y:S01]  /*07b0*/  CS2R R18, SRZ ;  /* 0x0000000000127805 */ /* 0x004fe2000001ff00 */
[----:B------:R-:W-:Y:S05]  /*07c0*/  @!P0 BRA `(.L_x_0) ;  /* 0x00000c2000008947 */ /* 0x000fea0003800000 */
[----:B------:R-:W-:Y:S01]  /*07d0*/  LOP3.LUT R5, R0, 0x1f, RZ, 0xc0, !PT ;  /* 0x0000001f00057812 */ /* 0x000fe200078ec0ff */
[----:B------:R-:W-:Y:S01]  /*07e0*/  IMAD R4, R2, c[0x0][0x1b0], RZ ;  /* 0x00006c0002047a24 */ /* 0x000fe200078e02ff */
[----:B------:R-:W-:Y:S01]  /*07f0*/  LOP3.LUT R10, R0, 0x7, RZ, 0xc0, !PT ;  /* 0x00000007000a7812 */ /* 0x000fe200078ec0ff */
[----:B------:R-:W-:Y:S01]  /*0800*/  IMAD R7, R52, c[0x0][0x1b4], RZ ;  /* 0x00006d0034077a24 */ /* 0x000fe200078e02ff */
[----:B------:R-:W-:Y:S01]  /*0810*/  LOP3.LUT R17, R50, 0x30, RZ, 0xc0, !PT ;  /* 0x0000003032117812 */ /* 0x000fe200078ec0ff */
[----:B------:R-:W-:Y:S01]  /*0820*/  IMAD R3, R2, c[0x0][0x1a0], RZ ;  /* 0x0000680002037a24 */ /* 0x000fe200078e02ff */
[C---:B------:R-:W-:Y:S01]  /*0830*/  SHF.L.U32 R6, R4.reuse, 0x1, RZ ;  /* 0x0000000104067819 */ /* 0x040fe200000006ff */
[----:B------:R-:W-:Y:S01]  /*0840*/  IMAD R5, R5, c[0x0][0x1a8], RZ ;  /* 0x00006a0005057a24 */ /* 0x000fe200078e02ff */
[----:B------:R-:W-:Y:S01]  /*0850*/  LOP3.LUT R15, R51, 0x10, RZ, 0xc0, !PT ;  /* 0x00000010330f7812 */ /* 0x000fe200078ec0ff */
[----:B------:R-:W-:Y:S01]  /*0860*/  IMAD.SHL.U32 R9, R7, 0x2, RZ ;  /* 0x0000000207097824 */ /* 0x000fe200078e00ff */
[----:B------:R-:W-:Y:S01]  /*0870*/  LOP3.LUT R46, R51, 0x3fe, RZ, 0xc0, !PT ;  /* 0x000003fe332e7812 */ /* 0x000fe200078ec0ff */
[----:B------:R-:W-:Y:S01]  /*0880*/  IMAD.HI R11, R7, 0x2, RZ ;  /* 0x00000002070b7827 */ /* 0x000fe200078e02ff */
[----:B------:R-:W-:Y:S01]  /*0890*/  LOP3.LUT R15, R15, 0x1e0, R0, 0xf8, !PT ;  /* 0x000001e00f0f7812 */ /* 0x000fe200078ef800 */
[----:B------:R-:W-:Y:S01]  /*08a0*/  CS2R R40, SRZ ;  /* 0x0000000000287805 */ /* 0x000fe2000001ff00 */
[----:B------:R-:W-:Y:S01]  /*08b0*/  IADD3 R14, P2, P3, R9, c[0x0][0x170], R6 ;  /* 0x00005c00090e7a10 */ /* 0x000fe20007b5e006 */
[----:B------:R-:W-:Y:S01]  /*08c0*/  IMAD.HI R8, R4, 0x2, RZ ;  /* 0x0000000204087827 */ /* 0x000fe200078e02ff */
[----:B------:R-:W-:Y:S01]  /*08d0*/  SHF.L.U32 R4, R3, 0x1, RZ ;  /* 0x0000000103047819 */ /* 0x000fe200000006ff */
[----:B------:R-:W-:Y:S01]  /*08e0*/  CS2R R24, SRZ ;  /* 0x0000000000187805 */ /* 0x000fe2000001ff00 */
[----:B------:R-:W-:Y:S01]  /*08f0*/  SHF.R.U32.HI R6, RZ, 0x4, R0 ;  /* 0x00000004ff067819 */ /* 0x000fe20000011600 */
[----:B------:R-:W-:Y:S01]  /*0900*/  IMAD.SHL.U32 R7, R5, 0x2, RZ ;  /* 0x0000000205077824 */ /* 0x000fe200078e00ff */
[----:B------:R-:W-:Y:S01]  /*0910*/  IADD3.X R16, R11, c[0x0][0x174], R8, P2, P3 ;  /* 0x00005d000b107a10 */ /* 0x000fe200017e6408 */
[----:B------:R-:W-:Y:S01]  /*0920*/  IMAD.HI R5, R5, 0x2, RZ ;  /* 0x0000000205057827 */ /* 0x000fe200078e02ff */
[----:B------:R-:W-:Y:S01]  /*0930*/  LOP3.LUT R8, R0, 0x10, RZ, 0xc0, !PT ;  /* 0x0000001000087812 */ /* 0x000fe200078ec0ff */
[----:B------:R-:W-:Y:S01]  /*0940*/  CS2R R26, SRZ ;  /* 0x00000000001a7805 */ /* 0x000fe2000001ff00 */
[----:B------:R-:W-:Y:S01]  /*0950*/  IADD3 R18, P0, P1, R7, c[0x0][0x168], R4 ;  /* 0x00005a0007127a10 */ /* 0x000fe2000791e004 */
[----:B------:R-:W-:Y:S01]  /*0960*/  IMAD.HI R4, R3, 0x2, RZ ;  /* 0x0000000203047827 */ /* 0x000fe200078e02ff */
[--C-:B------:R-:W-:Y:S01]  /*0970*/  SHF.R.S32.HI R7, RZ, 0x2, R0.reuse ;  /* 0x00000002ff077819 */ /* 0x100fe20000011400 */
[----:B------:R-:W-:Y:S01]  /*0980*/  CS2R R22, SRZ ;  /* 0x0000000000167805 */ /* 0x000fe2000001ff00 */
[--C-:B------:R-:W-:Y:S01]  /*0990*/  SHF.R.U32.HI R9, RZ, 0x5, R0.reuse ;  /* 0x00000005ff097819 */ /* 0x100fe20000011600 */
[----:B------:R-:W-:Y:S01]  /*09a0*/  IMAD.SHL.U32 R45, R8, 0x100, RZ ;  /* 0x00000100082d7824 */ /* 0x000fe200078e00ff */
[----:B------:R-:W-:Y:S01]  /*09b0*/  SGXT R7, R7, 0x1 ;  /* 0x000000010707781a */ /* 0x000fe20000000200 */
[----:B------:R-:W-:Y:S01]  /*09c0*/  IMAD R44, R10, 0x40, R17 ;  /* 0x000000400a2c7824 */ /* 0x000fe200078e0211 */
[----:B------:R-:W-:Y:S01]  /*09d0*/  SGXT.U32 R3, R6, 0x5 ;  /* 0x000000050603781a */ /* 0x000fe20000000000 */
[----:B------:R-:W-:Y:S01]  /*09e0*/  IMAD R10, R10, 0x210, RZ ;  /* 0x000002100a0a7824 */ /* 0x000fe200078e02ff */
[----:B------:R-:W-:Y:S01]  /*09f0*/  SGXT.U32 R6, R9, 0x4 ;  /* 0x000000040906781a */ /* 0x000fe20000000000 */
[----:B------:R-:W-:Y:S01]  /*0a00*/  IMAD R9, R8, -0xf0, R45 ;  /* 0xffffff1008097824 */ /* 0x000fe200078e022d */
[----:B------:R-:W-:Y:S01]  /*0a10*/  LOP3.LUT R12, R7, 0x90, RZ, 0xc0, !PT ;  /* 0x00000090070c7812 */ /* 0x000fe200078ec0ff */
[----:B------:R-:W-:Y:S01]  /*0a20*/  IMAD R3, R3, c[0x0][0x1b8], RZ ;  /* 0x00006e0003037a24 */ /* 0x000fe200078e02ff */
[----:B------:R-:W-:Y:S01]  /*0a30*/  SHF.R.S32.HI R8, RZ, 0x6, R0 ;  /* 0x00000006ff087819 */ /* 0x000fe20000011400 */
[----:B------:R-:W-:Y:S01]  /*0a40*/  IMAD R7, R6, c[0x0][0x1a4], RZ ;  /* 0x0000690006077a24 */ /* 0x000fe200078e02ff */
[----:B------:R-:W-:Y:S01]  /*0a50*/  LOP3.LUT R12, R12, 0x60, R49, 0xf8, !PT ;  /* 0x000000600c0c7812 */ /* 0x000fe200078ef831 */
[----:B------:R-:W-:Y:S01]  /*0a60*/  IMAD.MOV.U32 R48, RZ, RZ, 0x3f800000 ;  /* 0x3f800000ff307424 */ /* 0x000fe200078e00ff */
[----:B------:R-:W-:Y:S01]  /*0a70*/  SGXT R8, R8, 0x1 ;  /* 0x000000010808781a */ /* 0x000fe20000000200 */
[----:B------:R-:W-:Y:S01]  /*0a80*/  IMAD.MOV.U32 R57, RZ, RZ, -0x800000 ;  /* 0xff800000ff397424 */ /* 0x000fe200078e00ff */
[----:B------:R-:W-:Y:S01]  /*0a90*/  IADD3.X R20, R5, c[0x0][0x16c], R4, P0, P1 ;  /* 0x00005b0005147a10 */ /* 0x000fe200007e2404 */
[----:B------:R-:W-:Y:S01]  /*0aa0*/  IMAD.MOV.U32 R47, RZ, RZ, 0x3f800000 ;  /* 0x3f800000ff2f7424 */ /* 0x000fe200078e00ff */
[----:B------:R-:W-:-:S02]  /*0ab0*/  LOP3.LUT R12, R12, 0x10, R51, 0x78, !PT ;  /* 0x000000100c0c7812 */ /* 0x000fc400078e7833 */
[----:B------:R-:W-:Y:S02]  /*0ac0*/  SHF.R.U32.HI R13, RZ, 0x2, R0 ;  /* 0x00000002ff0d7819 */ /* 0x000fe40000011600 */
[----:B------:R-:W-:Y:S01]  /*0ad0*/  LEA R4, P1, R3, R14, 0x1 ;  /* 0x0000000e03047211 */ /* 0x000fe200078208ff */
[----:B------:R-:W-:Y:S01]  /*0ae0*/  IMAD.IADD R42, R12, 0x1, R9 ;  /* 0x000000010c2a7824 */ /* 0x000fe200078e0209 */
[----:B------:R-:W-:Y:S02]  /*0af0*/  LEA R5, P0, R7, R18, 0x1 ;  /* 0x0000001207057211 */ /* 0x000fe400078008ff */
[----:B------:R-:W-:Y:S01]  /*0b00*/  LOP3.LUT R10, R10, R15, RZ, 0x3c, !PT ;  /* 0x0000000f0a0a7212 */ /* 0x000fe200078e3cff */
[----:B------:R-:W-:Y:S01]  /*0b10*/  CS2R R18, SRZ ;  /* 0x0000000000127805 */ /* 0x000fe2000001ff00 */
[----:B------:R-:W-:Y:S01]  /*0b20*/  LOP3.LUT R8, R8, 0x90, RZ, 0xc0, !PT ;  /* 0x0000009008087812 */ /* 0x000fe200078ec0ff */
[----:B------:R-:W-:Y:S01]  /*0b30*/  CS2R R14, SRZ ;  /* 0x00000000000e7805 */ /* 0x000fe2000001ff00 */
[----:B------:R-:W-:-:S02]  /*0b40*/  LOP3.LUT R46, R46, 0x30, R13, 0x78, !PT ;  /* 0x000000302e2e7812 */ /* 0x000fc400078e780d */
[----:B------:R-:W-:Y:S01]  /*0b50*/  LEA.HI.X.SX32 R6, R3, R16, 0x1, P1 ;  /* 0x0000001003067211 */ /* 0x000fe200008f0eff */
[----:B------:R-:W-:Y:S01]  /*0b60*/  CS2R R12, SRZ ;  /* 0x00000000000c7805 */ /* 0x000fe2000001ff00 */
[----:B------:R-:W-:Y:S01]  /*0b70*/  LEA.HI.X.SX32 R7, R7, R20, 0x1, P0 ;  /* 0x0000001407077211 */ /* 0x000fe200000f0eff */
[----:B------:R-:W-:Y:S01]  /*0b80*/  CS2R R16, SRZ ;  /* 0x0000000000107805 */ /* 0x000fe2000001ff00 */
[----:B------:R-:W-:Y:S01]  /*0b90*/  IADD3 R45, R45, R10, RZ ;  /* 0x0000000a2d2d7210 */ /* 0x000fe20007ffe0ff */
[----:B------:R-:W-:Y:S01]  /*0ba0*/  CS2R R20, SRZ ;  /* 0x0000000000147805 */ /* 0x000fe2000001ff00 */
[----:B------:R-:W-:Y:S02]  /*0bb0*/  MOV R59, 0xff800000 ;  /* 0xff800000003b7802 */ /* 0x000fe40000000f00 */
[----:B------:R-:W-:Y:S02]  /*0bc0*/  MOV R3, RZ ;  /* 0x000000ff00037202 */ /* 0x000fe40000000f00 */
[----:B------:R-:W-:-:S02]  /*0bd0*/  LOP3.LUT R44, R44, 0x30, R51, 0x78, !PT ;  /* 0x000000302c2c7812 */ /* 0x000fc400078e7833 */
[----:B------:R-:W-:Y:S02]  /*0be0*/  LOP3.LUT R43, R8, 0x37e, R51, 0x78, !PT ;  /* 0x0000037e082b7812 */ /* 0x000fe400078e7833 */
.L_x_1:
[----:B------:R-:W-:-:S04]  /*0bf0*/  LEA R8, P0, R40, R5, 0x1 ;  /* 0x0000000528087211 */ /* 0x000fc800078008ff */
[----:B------:R-:W-:-:S05]  /*0c00*/  LEA.HI.X.SX32 R9, R40, R7, 0x1, P0 ;  /* 0x0000000728097211 */ /* 0x000fca00000f0eff */
[----:B------:R-:W2:Y:S04]  /*0c10*/  LDG.E.U16 R56, [R8.64] ;  /* 0x0000000408387981 */ /* 0x000ea8000c1e1500 */
[----:B------:R-:W-:Y:S01]  /*0c20*/  BAR.SYNC.DEFER_BLOCKING 0x0 ;  /* 0x0000000000007b1d */ /* 0x000fe20000010000 */
[----:B------:R-:W-:-:S04]  /*0c30*/  LEA R60, P0, R41, R4, 0x1 ;  /* 0x00000004293c7211 */ /* 0x000fc800078008ff */
[----:B------:R-:W-:Y:S01]  /*0c40*/  LEA.HI.X.SX32 R61, R41, R6, 0x1, P0 ;  /* 0x00000006293d7211 */ /* 0x000fe200000f0eff */
[----:B--2---:R-:W-:Y:S04]  /*0c50*/  STS.U16 [R46+0x4000], R56 ;  /* 0x004000382e007388 */ /* 0x004fe80000000400 */
[----:B------:R-:W-:Y:S06]  /*0c60*/  BAR.SYNC.DEFER_BLOCKING 0x0 ;  /* 0x0000000000007b1d */ /* 0x000fec0000010000 */
[----:B------:R0:W2:Y:S01]  /*0c70*/  LDG.E.U16 R58, [R60.64] ;  /* 0x000000043c3a7981 */ /* 0x0000a2000c1e1500 */
[----:B------:R-:W-:-:S03]  /*0c80*/  IADD3 R3, R3, 0x10, RZ ;  /* 0x0000001003037810 */ /* 0x000fc60007ffe0ff */
[----:B------:R-:W-:Y:S01]  /*0c90*/  LDSM.16.MT88.4 R8, [R45] ;  /* 0x000000002d08783b */ /* 0x000fe20000004200 */
[----:B------:R-:W-:-:S03]  /*0ca0*/  ISETP.GE.AND P0, PT, R3, c[0x0][0x1d0], PT ;  /* 0x0000740003007a0c */ /* 0x000fc60003f06270 */
[----:B------:R-:W1:Y:S04]  /*0cb0*/  LDSM.16.M88.4 R36, [R44+0x4000] ;  /* 0x004000002c24783b */ /* 0x000e680000000200 */
[----:B------:R-:W3:Y:S01]  /*0cc0*/  LDSM.16.MT88.4 R28, [R45+0x2000] ;  /* 0x002000002d1c783b */ /* 0x000ee20000004200 */
[----:B-1----:R-:W-:Y:S11]  /*0cd0*/  HMMA.16816.F32.BF16 R32, R8, R36, RZ ;  /* 0x000000240820723c */ /* 0x002ff600000418ff */
[----:B------:R-:W-:Y:S11]  /*0ce0*/  @!UPT UIADD3 URZ, URZ, URZ, URZ ;  /* 0x0000003f3f3ff290 */ /* 0x000ff6000fffe03f */
[----:B------:R-:W-:Y:S02]  /*0cf0*/  @!UPT UIADD3 URZ, URZ, URZ, URZ ;  /* 0x0000003f3f3ff290 */ /* 0x000fe4000fffe03f */
[----:B---3--:R-:W-:Y:S01]  /*0d00*/  HMMA.16816.F32.BF16 R36, R28, R38, R32 ;  /* 0x000000261c24723c */ /* 0x008fe20000041820 */
[----:B------:R-:W1:Y:S04]  /*0d10*/  LDSM.16.M88.4 R32, [R44+0x4200] ;  /* 0x004200002c20783b */ /* 0x000e680000000200 */
[----:B------:R-:W-:Y:S03]  /*0d20*/  BAR.SYNC.DEFER_BLOCKING 0x0 ;  /* 0x0000000000007b1d */ /* 0x000fe60000010000 */
[----:B-1----:R-:W-:Y:S11]  /*0d30*/  HMMA.16816.F32.BF16 R8, R8, R32, RZ ;  /* 0x000000200808723c */ /* 0x002ff600000418ff */
[----:B------:R-:W-:Y:S11]  /*0d40*/  @!UPT UIADD3 URZ, URZ, URZ, URZ ;  /* 0x0000003f3f3ff290 */ /* 0x000ff6000fffe03f */
[----:B------:R-:W-:Y:S02]  /*0d50*/  @!UPT UIADD3 URZ, URZ, URZ, URZ ;  /* 0x0000003f3f3ff290 */ /* 0x000fe4000fffe03f */
[----:B------:R-:W-:Y:S07]  /*0d60*/  HMMA.16816.F32.BF16 R28, R28, R34, R8 ;  /* 0x000000221c1c723c */ /* 0x000fee0000041808 */
[----:B------:R-:W-:Y:S02]  /*0d70*/  FMUL R8, R36, c[0x0][0x188] ;  /* 0x0000620024087a20 */ /* 0x000fe40000400000 */
[----:B------:R-:W-:-:S05]  /*0d80*/  FMUL R9, R37, c[0x0][0x188] ;  /* 0x0000620025097a20 */ /* 0x000fca0000400000 */
[----:B------:R-:W-:-:S10]  /*0d90*/  FMNMX R9, R8, R9, !PT ;  /* 0x0000000908097209 */ /* 0x000fd40007800000 */
[----:B------:R-:W-:Y:S02]  /*0da0*/  FMUL R10, R28, c[0x0][0x188] ;  /* 0x000062001c0a7a20 */ /* 0x000fe40000400000 */
[----:B------:R-:W-:-:S03]  /*0db0*/  FMUL R8, R29, c[0x0][0x188] ;  /* 0x000062001d087a20 */ /* 0x000fc60000400000 */
[----:B------:R-:W-:Y:S01]  /*0dc0*/  FMNMX R9, R10, R9, !PT ;  /* 0x000000090a097209 */ /* 0x000fe20007800000 */
[----:B------:R-:W-:-:S03]  /*0dd0*/  FMUL R10, R30, c[0x0][0x188] ;  /* 0x000062001e0a7a20 */ /* 0x000fc60000400000 */
[----:B------:R-:W-:Y:S01]  /*0de0*/  FMNMX R11, R8, R9, !PT ;  /* 0x00000009080b7209 */ /* 0x000fe20007800000 */
[----:B------:R-:W-:Y:S02]  /*0df0*/  FMUL R8, R38, c[0x0][0x188] ;  /* 0x0000620026087a20 */ /* 0x000fe40000400000 */
[----:B------:R-:W-:Y:S02]  /*0e00*/  FMUL R9, R39, c[0x0][0x188] ;  /* 0x0000620027097a20 */ /* 0x000fe40000400000 */
[----:B------:R-:W1:Y:S03]  /*0e10*/  SHFL.BFLY PT, R32, R11, 0x2, 0x1f ;  /* 0x0c401f000b207f89 */ /* 0x000e6600000e0000 */
[----:B------:R-:W-:Y:S01]  /*0e20*/  FMNMX R9, R8, R9, !PT ;  /* 0x0000000908097209 */ /* 0x000fe20007800000 */
[----:B------:R-:W-:-:S03]  /*0e30*/  FMUL R8, R31, c[0x0][0x188] ;  /* 0x000062001f087a20 */ /* 0x000fc60000400000 */
[----:B------:R-:W-:-:S04]  /*0e40*/  FMNMX R9, R10, R9, !PT ;  /* 0x000000090a097209 */ /* 0x000fc80007800000 */
[----:B------:R-:W-:-:S05]  /*0e50*/  FMNMX R10, R8, R9, !PT ;  /* 0x00000009080a7209 */ /* 0x000fca0007800000 */
[----:B------:R-:W3:Y:S01]  /*0e60*/  SHFL.BFLY PT, R9, R10, 0x2, 0x1f ;  /* 0x0c401f000a097f89 */ /* 0x000ee200000e0000 */
[----:B-1----:R-:W-:-:S05]  /*0e70*/  FMNMX R32, R11, R32, !PT ;  /* 0x000000200b207209 */ /* 0x002fca0007800000 */
[----:B------:R-:W1:Y:S01]  /*0e80*/  SHFL.BFLY PT, R33, R32, 0x1, 0x1f ;  /* 0x0c201f0020217f89 */ /* 0x000e6200000e0000 */
[----:B---3--:R-:W-:-:S05]  /*0e90*/  FMNMX R9, R10, R9, !PT ;  /* 0x000000090a097209 */ /* 0x008fca0007800000 */
[----:B------:R-:W3:Y:S01]  /*0ea0*/  SHFL.BFLY PT, R8, R9, 0x1, 0x1f ;  /* 0x0c201f0009087f89 */ /* 0x000ee200000e0000 */
[----:B-1----:R-:W-:-:S04]  /*0eb0*/  FMNMX R56, R32, R33, !PT ;  /* 0x0000002120387209 */ /* 0x002fc80007800000 */
[----:B------:R-:W-:-:S05]  /*0ec0*/  FMNMX R56, R56, R59, !PT ;  /* 0x0000003b38387209 */ /* 0x000fca0007800000 */
[--C-:B------:R-:W-:Y:S02]  /*0ed0*/  FFMA R36, R36, c[0x0][0x188], -R56.reuse ;  /* 0x0000620024247a23 */ /* 0x100fe40000000838 */
[--C-:B------:R-:W-:Y:S02]  /*0ee0*/  FFMA R28, R28, c[0x0][0x188], -R56.reuse ;  /* 0x000062001c1c7a23 */ /* 0x100fe40000000838 */
[----:B------:R-:W-:Y:S02]  /*0ef0*/  FMUL R34, R36, 1.4426950216293334961 ;  /* 0x3fb8aa3b24227820 */ /* 0x000fe40000400000 */
[--C-:B------:R-:W-:Y:S01]  /*0f00*/  FFMA R37, R37, c[0x0][0x188], -R56.reuse ;  /* 0x0000620025257a23 */ /* 0x100fe20000000838 */
[----:B---3--:R-:W-:Y:S01]  /*0f10*/  FMNMX R8, R9, R8, !PT ;  /* 0x0000000809087209 */ /* 0x008fe20007800000 */
[----:B------:R-:W-:Y:S02]  /*0f20*/  FMUL R28, R28, 1.4426950216293334961 ;  /* 0x3fb8aa3b1c1c7820 */ /* 0x000fe40000400000 */
[----:B------:R-:W-:Y:S01]  /*0f30*/  FFMA R29, R29, c[0x0][0x188], -R56 ;  /* 0x000062001d1d7a23 */ /* 0x000fe20000000838 */
[----:B------:R-:W-:Y:S01]  /*0f40*/  FMNMX R36, R8, R57, !PT ;  /* 0x0000003908247209 */ /* 0x000fe20007800000 */
[----:B------:R-:W-:Y:S01]  /*0f50*/  FADD R8, -R56, R59 ;  /* 0x0000003b38087221 */ /* 0x000fe20000000100 */
[----:B------:R1:W-:Y:S01]  /*0f60*/  MUFU.EX2 R33, R28 ;  /* 0x0000001c00217308 */ /* 0x0003e20000000800 */
[----:B------:R-:W-:-:S02]  /*0f70*/  FMUL R37, R37, 1.4426950216293334961 ;  /* 0x3fb8aa3b25257820 */ /* 0x000fc40000400000 */
[----:B------:R-:W-:Y:S02]  /*0f80*/  FMUL R35, R8, 1.4426950216293334961 ;  /* 0x3fb8aa3b08237820 */ /* 0x000fe40000400000 */
[--C-:B------:R-:W-:Y:S02]  /*0f90*/  FFMA R38, R38, c[0x0][0x188], -R36.reuse ;  /* 0x0000620026267a23 */ /* 0x100fe40000000824 */
[--C-:B------:R-:W-:Y:S01]  /*0fa0*/  FFMA R39, R39, c[0x0][0x188], -R36.reuse ;  /* 0x0000620027277a23 */ /* 0x100fe20000000824 */
[----:B0-----:R-:W-:Y:S01]  /*0fb0*/  MUFU.EX2 R61, R37 ;  /* 0x00000025003d7308 */ /* 0x001fe20000000800 */
[----:B------:R-:W-:Y:S02]  /*0fc0*/  FMUL R32, R29, 1.4426950216293334961 ;  /* 0x3fb8aa3b1d207820 */ /* 0x000fe40000400000 */
[----:B------:R-:W-:Y:S02]  /*0fd0*/  FFMA R30, R30, c[0x0][0x188], -R36 ;  /* 0x000062001e1e7a23 */ /* 0x000fe40000000824 */
[----:B------:R-:W-:-:S02]  /*0fe0*/  FMUL R29, R38, 1.4426950216293334961 ;  /* 0x3fb8aa3b261d7820 */ /* 0x000fc40000400000 */
[----:B-1----:R-:W-:Y:S01]  /*0ff0*/  FADD R28, -R36, R57 ;  /* 0x00000039241c7221 */ /* 0x002fe20000000100 */
[----:B------:R0:W1:Y:S01]  /*1000*/  MUFU.EX2 R37, R35 ;  /* 0x0000002300257308 */ /* 0x0000620000000800 */
[----:B------:R-:W-:Y:S01]  /*1010*/  FFMA R31, R31, c[0x0][0x188], -R36 ;  /* 0x000062001f1f7a23 */ /* 0x000fe20000000824 */
[----:B------:R-:W-:Y:S01]  /*1020*/  MOV R57, R36 ;  /* 0x0000002400397202 */ /* 0x000fe20000000f00 */
[----:B------:R-:W-:Y:S02]  /*1030*/  FMUL R39, R39, 1.4426950216293334961 ;  /* 0x3fb8aa3b27277820 */ /* 0x000fe40000400000 */
[----:B------:R-:W-:Y:S02]  /*1040*/  FMUL R38, R28, 1.4426950216293334961 ;  /* 0x3fb8aa3b1c267820 */ /* 0x000fe40000400000 */
[----:B------:R-:W-:Y:S01]  /*1050*/  FMUL R31, R31, 1.4426950216293334961 ;  /* 0x3fb8aa3b1f1f7820 */ /* 0x000fe20000400000 */
[----:B------:R-:W3:Y:S01]  /*1060*/  MUFU.EX2 R34, R34 ;  /* 0x0000002200227308 */ /* 0x000ee20000000800 */
[----:B0-----:R-:W-:-:S02]  /*1070*/  FMUL R35, R30, 1.4426950216293334961 ;  /* 0x3fb8aa3b1e237820 */ /* 0x001fc40000400000 */
[----:B------:R-:W-:-:S05]  /*1080*/  IMAD.MOV.U32 R59, RZ, RZ, R56 ;  /* 0x000000ffff3b7224 */ /* 0x000fca00078e0038 */
[----:B------:R-:W-:Y:S01]  /*1090*/  MUFU.EX2 R29, R29 ;  /* 0x0000001d001d7308 */ /* 0x000fe20000000800 */
[C---:B-1----:R-:W-:Y:S02]  /*10a0*/  FMUL R24, R37.reuse, R24 ;  /* 0x0000001825187220 */ /* 0x042fe40000400000 */
[C---:B------:R-:W-:Y:S02]  /*10b0*/  FMUL R25, R37.reuse, R25 ;  /* 0x0000001925197220 */ /* 0x040fe40000400000 */
[C---:B------:R-:W-:Y:S02]  /*10c0*/  FMUL R20, R37.reuse, R20 ;  /* 0x0000001425147220 */ /* 0x040fe40000400000 */
[----:B------:R-:W-:Y:S01]  /*10d0*/  FMUL R21, R37, R21 ;  /* 0x0000001525157220 */ /* 0x000fe20000400000 */
[----:B------:R0:W1:Y:S01]  /*10e0*/  MUFU.EX2 R60, R39 ;  /* 0x00000027003c7308 */ /* 0x0000620000000800 */
[----:B---3--:R-:W-:Y:S01]  /*10f0*/  FADD R30, R34, R61 ;  /* 0x0000003d221e7221 */ /* 0x008fe20000000000 */
[----:B------:R-:W-:Y:S01]  /*1100*/  F2FP.BF16.PACK_AB R28, R61, R34 ;  /* 0x000000223d1c723e */ /* 0x000fe200000010ff */
[----:B------:R-:W-:-:S02]  /*1110*/  FMUL R16, R37, R16 ;  /* 0x0000001025107220 */ /* 0x000fc40000400000 */
[C---:B------:R-:W-:Y:S02]  /*1120*/  FMUL R17, R37.reuse, R17 ;  /* 0x0000001125117220 */ /* 0x040fe40000400000 */
[----:B------:R-:W-:Y:S01]  /*1130*/  FMUL R12, R37, R12 ;  /* 0x0000000c250c7220 */ /* 0x000fe20000400000 */
[----:B------:R-:W-:Y:S01]  /*1140*/  MUFU.EX2 R35, R35 ;  /* 0x0000002300237308 */ /* 0x000fe20000000800 */
[----:B0-----:R-:W-:Y:S01]  /*1150*/  FADD R39, R33, R30 ;  /* 0x0000001e21277221 */ /* 0x001fe20000000000 */
[----:B--2---:R0:W-:Y:S01]  /*1160*/  STS.U16 [R43+0x4000], R58 ;  /* 0x0040003a2b007388 */ /* 0x0041e20000000400 */
[----:B------:R-:W-:-:S03]  /*1170*/  FMUL R13, R37, R13 ;  /* 0x0000000d250d7220 */ /* 0x000fc60000400000 */
[----:B------:R-:W-:Y:S01]  /*1180*/  BAR.SYNC.DEFER_BLOCKING 0x0 ;  /* 0x0000000000007b1d */ /* 0x000fe20000010000 */
[----:B-1----:R-:W-:Y:S01]  /*1190*/  FADD R34, R29, R60 ;  /* 0x0000003c1d227221 */ /* 0x002fe20000000000 */
[----:B------:R-:W-:-:S04]  /*11a0*/  F2FP.BF16.PACK_AB R29, R60, R29 ;  /* 0x0000001d3c1d723e */ /* 0x000fc800000010ff */
[----:B0-----:R-:W0:Y:S08]  /*11b0*/  MUFU.EX2 R58, R31 ;  /* 0x0000001f003a7308 */ /* 0x001e300000000800 */
[----:B------:R-:W1:Y:S08]  /*11c0*/  MUFU.EX2 R32, R32 ;  /* 0x0000002000207308 */ /* 0x000e700000000800 */
[----:B------:R-:W2:Y:S01]  /*11d0*/  MUFU.EX2 R38, R38 ;  /* 0x0000002600267308 */ /* 0x000ea20000000800 */
[----:B0-----:R-:W-:Y:S01]  /*11e0*/  F2FP.BF16.PACK_AB R31, R58, R35 ;  /* 0x000000233a1f723e */ /* 0x001fe200000010ff */
[----:B------:R-:W0:Y:S01]  /*11f0*/  LDSM.16.M88.4 R8, [R42+0x4000] ;  /* 0x004000002a08783b */ /* 0x000e220000000200 */
[----:B------:R-:W-:-:S04]  /*1200*/  FADD R35, R35, R34 ;  /* 0x0000002223237221 */ /* 0x000fc80000000000 */
[----:B------:R-:W-:Y:S01]  /*1210*/  FADD R58, R58, R35 ;  /* 0x000000233a3a7221 */ /* 0x000fe20000000000 */
[C---:B-1----:R-:W-:Y:S01]  /*1220*/  F2FP.BF16.PACK_AB R30, R32.reuse, R33 ;  /* 0x00000021201e723e */ /* 0x042fe200000010ff */
[----:B------:R-:W-:Y:S02]  /*1230*/  FADD R39, R32, R39 ;  /* 0x0000002720277221 */ /* 0x000fe40000000000 */
[----:B------:R-:W1:Y:S01]  /*1240*/  LDSM.16.M88.4 R32, [R42+0x4200] ;  /* 0x004200002a20783b */ /* 0x000e620000000200 */
[C---:B--2---:R-:W-:Y:S02]  /*1250*/  FMUL R26, R38.reuse, R26 ;  /* 0x0000001a261a7220 */ /* 0x044fe40000400000 */
[C---:B------:R-:W-:Y:S02]  /*1260*/  FMUL R27, R38.reuse, R27 ;  /* 0x0000001b261b7220 */ /* 0x040fe40000400000 */
[C---:B------:R-:W-:Y:S02]  /*1270*/  FMUL R22, R38.reuse, R22 ;  /* 0x0000001626167220 */ /* 0x040fe40000400000 */
[----:B------:R-:W-:-:S02]  /*1280*/  FMUL R23, R38, R23 ;  /* 0x0000001726177220 */ /* 0x000fc40000400000 */
[C---:B------:R-:W-:Y:S02]  /*1290*/  FMUL R18, R38.reuse, R18 ;  /* 0x0000001226127220 */ /* 0x040fe40000400000 */
[C---:B------:R-:W-:Y:S02]  /*12a0*/  FMUL R19, R38.reuse, R19 ;  /* 0x0000001326137220 */ /* 0x040fe40000400000 */
[C---:B------:R-:W-:Y:S02]  /*12b0*/  FMUL R14, R38.reuse, R14 ;  /* 0x0000000e260e7220 */ /* 0x040fe40000400000 */
[----:B------:R-:W-:Y:S01]  /*12c0*/  FMUL R15, R38, R15 ;  /* 0x0000000f260f7220 */ /* 0x000fe20000400000 */
[C---:B0-----:R-:W-:Y:S01]  /*12d0*/  HMMA.16816.F32.BF16 R24, R28.reuse, R8, R24 ;  /* 0x000000081c18723c */ /* 0x041fe20000041818 */
[----:B------:R-:W0:Y:S04]  /*12e0*/  SHFL.BFLY PT, R8, R39, 0x2, 0x1f ;  /* 0x0c401f0027087f89 */ /* 0x000e2800000e0000 */
[----:B------:R-:W2:Y:S03]  /*12f0*/  SHFL.BFLY PT, R9, R58, 0x2, 0x1f ;  /* 0x0c401f003a097f89 */ /* 0x000ea600000e0000 */
[C---:B------:R-:W-:Y:S08]  /*1300*/  HMMA.16816.F32.BF16 R20, R28.reuse, R10, R20 ;  /* 0x0000000a1c14723c */ /* 0x040ff00000041814 */
[C---:B-1----:R-:W-:Y:S08]  /*1310*/  HMMA.16816.F32.BF16 R16, R28.reuse, R32, R16 ;  /* 0x000000201c10723c */ /* 0x042ff00000041810 */
[----:B------:R-:W-:Y:S01]  /*1320*/  HMMA.16816.F32.BF16 R12, R28, R34, R12 ;  /* 0x000000221c0c723c */ /* 0x000fe2000004180c */
[----:B0-----:R-:W-:-:S02]  /*1330*/  FADD R11, R39, R8 ;  /* 0x00000008270b7221 */ /* 0x001fc40000000000 */
[----:B--2---:R-:W-:-:S03]  /*1340*/  FADD R8, R58, R9 ;  /* 0x000000093a087221 */ /* 0x004fc60000000000 */
[----:B------:R-:W0:Y:S01]  /*1350*/  SHFL.BFLY PT, R10, R11, 0x1, 0x1f ;  /* 0x0c201f000b0a7f89 */ /* 0x000e2200000e0000 */
[----:B------:R-:W-:-:S03]  /*1360*/  IMAD.MOV.U32 R28, RZ, RZ, 0x10 ;  /* 0x00000010ff1c7424 */ /* 0x000fc600078e00ff */
[----:B------:R-:W1:Y:S01]  /*1370*/  SHFL.BFLY PT, R9, R8, 0x1, 0x1f ;  /* 0x0c201f0008097f89 */ /* 0x000e6200000e0000 */
[C---:B------:R-:W-:Y:S02]  /*1380*/  IMAD R41, R28.reuse, c[0x0][0x1b4], R41 ;  /* 0x00006d001c297a24 */ /* 0x040fe400078e0229 */
[----:B------:R-:W-:Y:S02]  /*1390*/  IMAD R40, R28, c[0x0][0x1a4], R40 ;  /* 0x000069001c287a24 */ /* 0x000fe400078e0228 */
[----:B0-----:R-:W-:Y:S02]  /*13a0*/  FADD R10, R11, R10 ;  /* 0x0000000a0b0a7221 */ /* 0x001fe40000000000 */
[----:B-1----:R-:W-:Y:S02]  /*13b0*/  FADD R9, R8, R9 ;  /* 0x0000000908097221 */ /* 0x002fe40000000000 */
[----:B------:R-:W-:Y:S02]  /*13c0*/  FFMA R48, R37, R48, R10 ;  /* 0x0000003025307223 */ /* 0x000fe4000000000a */
[----:B------:R-:W-:Y:S01]  /*13d0*/  FFMA R47, R38, R47, R9 ;  /* 0x0000002f262f7223 */ /* 0x000fe20000000009 */
[----:B------:R-:W-:Y:S05]  /*13e0*/  @!P0 BRA `(.L_x_1) ;  /* 0xfffff80000008947 */ /* 0x000fea000383ffff */
.L_x_0:
[----:B------:R-:W-:Y:S01]  /*13f0*/  MOV R5, R48 ;  /* 0x0000003000057202 */ /* 0x000fe20000000f00 */
[----:B------:R-:W-:Y:S01]  /*1400*/  IMAD.MOV.U32 R7, RZ, RZ, R47 ;  /* 0x000000ffff077224 */ /* 0x000fe200078e002f */
[----:B------:R-:W-:Y:S01]  /*1410*/  SHF.L.U32 R3, R0, 0x2, RZ ;  /* 0x0000000200037819 */ /* 0x000fe200000006ff */
[----:B------:R-:W-:Y:S01]  /*1420*/  IMAD.MOV.U32 R4, RZ, RZ, R22 ;  /* 0x000000ffff047224 */ /* 0x000fe200078e0016 */
[C---:B------:R-:W-:Y:S01]  /*1430*/  FSETP.GEU.AND P2, PT, R5.reuse, 1.175494350822287508e-38, PT ;  /* 0x008000000500780b */ /* 0x040fe20003f4e000 */
[----:B------:R-:W-:Y:S01]  /*1440*/  FMUL R6, R5, 8388608 ;  /* 0x4b00000005067820 */ /* 0x000fe20000400000 */
[----:B------:R-:W-:Y:S01]  /*1450*/  SHF.R.U32.HI R8, RZ, 0x1, R0 ;  /* 0x00000001ff087819 */ /* 0x000fe20000011600 */
[----:B------:R-:W-:Y:S01]  /*1460*/  FMUL R46, R7, 8388608 ;  /* 0x4b000000072e7820 */ /* 0x000fe20000400000 */
[----:B------:R-:W-:Y:S01]  /*1470*/  LOP3.LUT R10, R3, 0x3c0, RZ, 0xc0, !PT ;  /* 0x000003c0030a7812 */ /* 0x000fe200078ec0ff */
[----:B------:R-:W-:Y:S01]  /*1480*/  IMAD R22, R55, c[0x0][0x1c4], RZ ;  /* 0x0000710037167a24 */ /* 0x000fe200078e02ff */
[----:B------:R-:W-:Y:S01]  /*1490*/  FSEL R3, R6, R5, !P2 ;  /* 0x0000000506037208 */ /* 0x000fe20005000000 */
[----:B------:R-:W-:Y:S01]  /*14a0*/  IMAD.MOV.U32 R6, RZ, RZ, R15 ;  /* 0x000000ffff067224 */ /* 0x000fe200078e000f */
[----:B------:R-:W-:Y:S01]  /*14b0*/  LOP3.LUT R37, R50, 0x38, RZ, 0xc0, !PT ;  /* 0x0000003832257812 */ /* 0x000fe200078ec0ff */
[----:B------:R-:W-:Y:S01]  /*14c0*/  IMAD R15, R2, c[0x0][0x1c0], RZ ;  /* 0x00007000020f7a24 */ /* 0x000fe200078e02ff */
[----:B------:R-:W-:Y:S01]  /*14d0*/  LOP3.LUT R9, R8, 0x4, RZ, 0xc0, !PT ;  /* 0x0000000408097812 */ /* 0x000fe200078ec0ff */
[----:B------:R-:W-:Y:S01]  /*14e0*/  BAR.SYNC.DEFER_BLOCKING 0x0 ;  /* 0x0000000000007b1d */ /* 0x000fe20000010000 */
[----:B------:R-:W-:Y:S01]  /*14f0*/  IADD3 R8, R3, -0x3f3504f3, RZ ;  /* 0xc0cafb0d03087810 */ /* 0x000fe20007ffe0ff */
[----:B------:R-:W-:Y:S01]  /*1500*/  IMAD.SHL.U32 R44, R15, 0x2, RZ ;  /* 0x000000020f2c7824 */ /* 0x000fe200078e00ff */
[----:B------:R-:W-:Y:S01]  /*1510*/  LOP3.LUT R31, R49, 0x60, RZ, 0xc0, !PT ;  /* 0x00000060311f7812 */ /* 0x000fe200078ec0ff */
[----:B------:R-:W-:Y:S01]  /*1520*/  IMAD R53, R52, 0x2, R53 ;  /* 0x0000000234357824 */ /* 0x000fe200078e0235 */
[----:B------:R-:W-:-:S02]  /*1530*/  LOP3.LUT R30, R0, 0xc, RZ, 0xc0, !PT ;  /* 0x0000000c001e7812 */ /* 0x000fc400078ec0ff */
[----:B------:R-:W-:Y:S02]  /*1540*/  FSETP.GEU.AND P3, PT, R7, 1.175494350822287508e-38, PT ;  /* 0x008000000700780b */ /* 0x000fe40003f6e000 */
[----:B------:R-:W-:Y:S02]  /*1550*/  IADD3 R37, R9, R37, R10 ;  /* 0x0000002509257210 */ /* 0x000fe40007ffe00a */
[----:B------:R-:W-:Y:S02]  /*1560*/  FSETP.GT.AND P1, PT, |R7|, 8.50705917302346158658e+37, PT ;  /* 0x7e8000000700780b */ /* 0x000fe40003f24200 */
[----:B------:R-:W-:Y:S02]  /*1570*/  LOP3.LUT R10, R8, 0xff800000, RZ, 0xc0, !PT ;  /* 0xff800000080a7812 */ /* 0x000fe400078ec0ff */
[----:B------:R-:W-:Y:S02]  /*1580*/  LOP3.LUT R8, R0, 0x1f0, RZ, 0xc0, !PT ;  /* 0x000001f000087812 */ /* 0x000fe400078ec0ff */
[----:B------:R-:W-:Y:S01]  /*1590*/  LEA R31, R30, R31, 0xa ;  /* 0x0000001f1e1f7211 */ /* 0x000fe200078e50ff */
[----:B------:R-:W0:Y:S01]  /*15a0*/  I2F R28, R10 ;  /* 0x0000000a001c7306 */ /* 0x000e220000201400 */
[----:B------:R-:W-:Y:S01]  /*15b0*/  FSEL R46, R46, R7, !P3 ;  /* 0x000000072e2e7208 */ /* 0x000fe20005800000 */
[----:B------:R-:W-:Y:S01]  /*15c0*/  IMAD.IADD R50, R3, 0x1, -R10 ;  /* 0x0000000103327824 */ /* 0x000fe200078e0a0a */
[----:B------:R-:W-:Y:S01]  /*15d0*/  FSEL R48, RZ, -23, P3 ;  /* 0xc1b80000ff307808 */ /* 0x000fe20001800000 */
[----:B------:R-:W-:Y:S01]  /*15e0*/  IMAD R31, R8, 0x8, R31 ;  /* 0x00000008081f7824 */ /* 0x000fe200078e021f */
[C---:B------:R-:W-:Y:S01]  /*15f0*/  FSETP.GEU.AND P3, PT, |R7|.reuse, 1.175494350822287508e-38, PT ;  /* 0x008000000700780b */ /* 0x040fe20003f6e200 */
[----:B------:R-:W-:Y:S01]  /*1600*/  @P1 FMUL R7, R7, 0.25 ;  /* 0x3e80000007071820 */ /* 0x000fe20000400000 */
[----:B------:R-:W-:Y:S01]  /*1610*/  SHF.L.U32 R29, R22, 0x1, RZ ;  /* 0x00000001161d7819 */ /* 0x000fe200000006ff */
[----:B------:R-:W-:Y:S01]  /*1620*/  @P1 FMUL R19, R19, 0.25 ;  /* 0x3e80000013131820 */ /* 0x000fe20000400000 */
[----:B------:R-:W-:Y:S01]  /*1630*/  LOP3.LUT P0, RZ, R0, 0x100, RZ, 0xc0, !PT ;  /* 0x0000010000ff7812 */ /* 0x000fe2000780c0ff */
[----:B------:R-:W-:Y:S01]  /*1640*/  FADD R50, R50, -1 ;  /* 0xbf80000032327421 */ /* 0x000fe20000000000 */
[----:B------:R-:W-:Y:S01]  /*1650*/  SHF.R.S32.HI R8, RZ, 0x4, R0 ;  /* 0x00000004ff087819 */ /* 0x000fe20000011400 */
[----:B------:R-:W-:Y:S01]  /*1660*/  IMAD.HI R0, R15, 0x2, RZ ;  /* 0x000000020f007827 */ /* 0x000fe200078e02ff */
[----:B------:R-:W-:-:S02]  /*1670*/  IADD3 R44, P4, P5, R29, c[0x0][0x178], R44 ;  /* 0x00005e001d2c7a10 */ /* 0x000fc40007d9e02c */
[----:B------:R-:W-:Y:S01]  /*1680*/  FSEL R47, RZ, -23, P2 ;  /* 0xc1b80000ff2f7808 */ /* 0x000fe20001000000 */
[----:B------:R-:W-:Y:S01]  /*1690*/  IMAD.HI R15, R22, 0x2, RZ ;  /* 0x00000002160f7827 */ /* 0x000fe200078e02ff */
[----:B------:R-:W-:Y:S02]  /*16a0*/  FSETP.GT.AND P2, PT, |R5|, 8.50705917302346158658e+37, PT ;  /* 0x7e8000000500780b */ /* 0x000fe40003f44200 */
[----:B------:R-:W-:Y:S01]  /*16b0*/  IADD3 R11, R46, -0x3f3504f3, RZ ;  /* 0xc0cafb0d2e0b7810 */ /* 0x000fe20007ffe0ff */
[----:B------:R-:W-:Y:S01]  /*16c0*/  @!P3 FMUL R7, R7, 16777216 ;  /* 0x4b8000000707b820 */ /* 0x000fe20000400000 */
[----:B------:R-:W-:Y:S01]  /*16d0*/  IADD3.X R0, R15, c[0x0][0x17c], R0, P4, P5 ;  /* 0x00005f000f007a10 */ /* 0x000fe200027ea400 */
[----:B0-----:R-:W-:Y:S01]  /*16e0*/  FFMA.FTZ R47, R28, 1.1920928955078125e-07, R47 ;  /* 0x340000001c2f7823 */ /* 0x001fe2000001002f */
[----:B------:R-:W-:Y:S01]  /*16f0*/  FSETP.GEU.AND P4, PT, |R5|, 1.175494350822287508e-38, PT ;  /* 0x008000000500780b */ /* 0x000fe20003f8e200 */
[----:B------:R-:W0:Y:S01]  /*1700*/  MUFU.RCP R29, R7 ;  /* 0x00000007001d7308 */ /* 0x000e220000001000 */
[----:B------:R-:W-:Y:S01]  /*1710*/  MOV R15, 0x3dc6b27f ;  /* 0x3dc6b27f000f7802 */ /* 0x000fe20000000f00 */
[----:B------:R-:W-:Y:S01]  /*1720*/  @!P3 FMUL R19, R19, 16777216 ;  /* 0x4b8000001313b820 */ /* 0x000fe20000400000 */
[----:B------:R-:W-:Y:S01]  /*1730*/  LOP3.LUT R11, R11, 0xff800000, RZ, 0xc0, !PT ;  /* 0xff8000000b0b7812 */ /* 0x000fe200078ec0ff */
[----:B------:R-:W-:Y:S01]  /*1740*/  @P1 FMUL R6, R6, 0.25 ;  /* 0x3e80000006061820 */ /* 0x000fe20000400000 */
[----:B------:R-:W-:Y:S01]  /*1750*/  MOV R40, c[0x0][0x1c8] ;  /* 0x0000720000287a02 */ /* 0x000fe20000000f00 */
[----:B------:R-:W-:Y:S01]  /*1760*/  @P2 FMUL R5, R5, 0.25 ;  /* 0x3e80000005052820 */ /* 0x000fe20000400000 */
[----:B------:R-:W-:Y:S01]  /*1770*/  SHF.L.U32 R53, R53, 0x2, RZ ;  /* 0x0000000235357819 */ /* 0x000fe200000006ff */
[----:B------:R-:W-:Y:S01]  /*1780*/  I2F R9, R11 ;  /* 0x0000000b00097306 */ /* 0x000fe20000201400 */
[----:B------:R-:W-:Y:S01]  /*1790*/  @P2 FMUL R12, R12, 0.25 ;  /* 0x3e8000000c0c2820 */ /* 0x000fe20000400000 */
[----:B------:R-:W-:Y:S01]  /*17a0*/  SGXT R8, R8, 0x1 ;  /* 0x000000010808781a */ /* 0x000fe20000000200 */
[----:B------:R-:W-:Y:S01]  /*17b0*/  @P2 FMUL R16, R16, 0.25 ;  /* 0x3e80000010102820 */ /* 0x000fe20000400000 */
[----:B------:R-:W-:Y:S01]  /*17c0*/  LOP3.LUT R51, R51, 0x3f8, RZ, 0xc0, !PT ;  /* 0x000003f833337812 */ /* 0x000fe200078ec0ff */
[----:B------:R-:W-:Y:S01]  /*17d0*/  @!P4 FMUL R5, R5, 16777216 ;  /* 0x4b8000000505c820 */ /* 0x000fe20000400000 */
[----:B------:R-:W-:Y:S01]  /*17e0*/  LOP3.LUT R8, R53, 0x1008, R8, 0x78, !PT ;  /* 0x0000100835087812 */ /* 0x000fe200078e7808 */
[----:B------:R-:W-:-:S02]  /*17f0*/  @!P4 FMUL R12, R12, 16777216 ;  /* 0x4b8000000c0cc820 */ /* 0x000fc40000400000 */
[----:B------:R1:W2:Y:S01]  /*1800*/  MUFU.RCP R28, R5 ;  /* 0x00000005001c7308 */ /* 0x0002a20000001000 */
[----:B0-----:R-:W-:Y:S02]  /*1810*/  FMUL R7, R29, R19 ;  /* 0x000000131d077220 */ /* 0x001fe40000400000 */
[----:B------:R-:W-:Y:S02]  /*1820*/  @!P4 FMUL R16, R16, 16777216 ;  /* 0x4b8000001010c820 */ /* 0x000fe40000400000 */
[----:B------:R-:W-:Y:S02]  /*1830*/  @P1 FMUL R14, R14, 0.25 ;  /* 0x3e8000000e0e1820 */ /* 0x000fe40000400000 */
[----:B------:R-:W-:Y:S02]  /*1840*/  @P1 FMUL R18, R18, 0.25 ;  /* 0x3e80000012121820 */ /* 0x000fe40000400000 */
[----:B-1----:R-:W-:Y:S02]  /*1850*/  FFMA.FTZ R5, R50, R15, -0.16845393180847167969 ;  /* 0xbe2c7f3032057423 */ /* 0x002fe4000001000f */
[----:B------:R-:W-:-:S02]  /*1860*/  @!P3 FMUL R6, R6, 16777216 ;  /* 0x4b8000000606b820 */ /* 0x000fc40000400000 */
[C---:B------:R-:W-:Y:S02]  /*1870*/  FFMA.FTZ R19, R50.reuse, R5, 0.1716887056827545166 ;  /* 0x3e2fcf2a32137423 */ /* 0x040fe40000010005 */
[----:B------:R-:W-:Y:S02]  /*1880*/  @P2 FMUL R21, R21, 0.25 ;  /* 0x3e80000015152820 */ /* 0x000fe40000400000 */
[----:B------:R-:W-:Y:S02]  /*1890*/  FFMA.FTZ R19, R50, R19, -0.17900948226451873779 ;  /* 0xbe374e4332137423 */ /* 0x000fe40000010013 */
[----:B------:R-:W-:Y:S02]  /*18a0*/  IMAD R22, R30, 0x2, R31 ;  /* 0x000000021e167824 */ /* 0x000fe400078e021f */
[----:B------:R-:W-:Y:S02]  /*18b0*/  FFMA.FTZ R19, R50, R19, 0.20512372255325317383 ;  /* 0x3e520bf432137423 */ /* 0x000fe40000010013 */
[----:B--2---:R-:W-:Y:S01]  /*18c0*/  FMUL R12, R28, R12 ;  /* 0x0000000c1c0c7220 */ /* 0x004fe20000400000 */
[----:B------:R-:W-:Y:S01]  /*18d0*/  LOP3.LUT R30, R22, 0x18, RZ, 0x3c, !PT ;  /* 0x00000018161e7812 */ /* 0x000fe200078e3cff */
[----:B------:R-:W-:-:S02]  /*18e0*/  FFMA.FTZ R19, R50, R19, -0.24046532809734344482 ;  /* 0xbe763c8b32137423 */ /* 0x000fc40000010013 */
[----:B------:R-:W-:Y:S02]  /*18f0*/  FMUL R31, R28, R16 ;  /* 0x000000101c1f7220 */ /* 0x000fe40000400000 */
[----:B------:R-:W-:Y:S02]  /*1900*/  FFMA.FTZ R19, R50, R19, 0.28857114911079406738 ;  /* 0x3e93bf9932137423 */ /* 0x000fe40000010013 */
[----:B------:R-:W-:Y:S01]  /*1910*/  @!P3 FMUL R14, R14, 16777216 ;  /* 0x4b8000000e0eb820 */ /* 0x000fe20000400000 */
[----:B------:R-:W-:Y:S01]  /*1920*/  F2FP.BF16.PACK_AB R5, R12, R31 ;  /* 0x0000001f0c05723e */ /* 0x000fe200000010ff */
[----:B------:R-:W-:Y:S02]  /*1930*/  FFMA.FTZ R19, R50, R19, -0.36067417263984680176 ;  /* 0xbeb8aa4932137423 */ /* 0x000fe40000010013 */
[----:B------:R-:W-:Y:S02]  /*1940*/  @!P3 FMUL R18, R18, 16777216 ;  /* 0x4b8000001212b820 */ /* 0x000fe40000400000 */
[----:B------:R-:W-:-:S02]  /*1950*/  FFMA.FTZ R19, R50, R19, 0.48089820146560668945 ;  /* 0x3ef6384a32137423 */ /* 0x000fc40000010013 */
[----:B------:R-:W-:Y:S02]  /*1960*/  FMUL R6, R29, R6 ;  /* 0x000000061d067220 */ /* 0x000fe40000400000 */
[----:B------:R-:W-:Y:S02]  /*1970*/  @P2 FMUL R17, R17, 0.25 ;  /* 0x3e80000011112820 */ /* 0x000fe40000400000 */
[----:B------:R-:W-:Y:S02]  /*1980*/  @!P4 FMUL R21, R21, 16777216 ;  /* 0x4b8000001515c820 */ /* 0x000fe40000400000 */
[----:B------:R-:W-:Y:S02]  /*1990*/  @P2 FMUL R13, R13, 0.25 ;  /* 0x3e8000000d0d2820 */ /* 0x000fe40000400000 */
[----:B------:R-:W-:Y:S02]  /*19a0*/  @P2 FMUL R25, R25, 0.25 ;  /* 0x3e80000019192820 */ /* 0x000fe40000400000 */
[----:B------:R-:W-:-:S02]  /*19b0*/  @P1 FMUL R4, R4, 0.25 ;  /* 0x3e80000004041820 */ /* 0x000fc40000400000 */
[----:B------:R-:W-:Y:S02]  /*19c0*/  FFMA.FTZ R19, R50, R19, -0.72134751081466674805 ;  /* 0xbf38aa3b32137423 */ /* 0x000fe40000010013 */
[----:B------:R-:W-:Y:S02]  /*19d0*/  FFMA.FTZ R48, R9, 1.1920928955078125e-07, R48 ;  /* 0x3400000009307823 */ /* 0x000fe40000010030 */
[----:B------:R-:W-:Y:S02]  /*19e0*/  @P2 FMUL R20, R20, 0.25 ;  /* 0x3e80000014142820 */ /* 0x000fe40000400000 */
[----:B------:R-:W-:Y:S01]  /*19f0*/  @P2 FMUL R24, R24, 0.25 ;  /* 0x3e80000018182820 */ /* 0x000fe20000400000 */
[----:B------:R-:W-:Y:S01]  /*1a00*/  ISETP.GE.U32.AND P2, PT, R3, 0x7f800000, PT ;  /* 0x7f8000000300780c */ /* 0x000fe20003f46070 */
[C---:B------:R-:W-:Y:S02]  /*1a10*/  FMUL R9, R29.reuse, R14 ;  /* 0x0000000e1d097220 */ /* 0x040fe40000400000 */
[----:B------:R-:W-:-:S02]  /*1a20*/  FMUL R18, R29, R18 ;  /* 0x000000121d127220 */ /* 0x000fc40000400000 */
[----:B------:R-:W-:Y:S02]  /*1a30*/  @!P4 FMUL R17, R17, 16777216 ;  /* 0x4b8000001111c820 */ /* 0x000fe40000400000 */
[----:B------:R-:W-:Y:S01]  /*1a40*/  FMUL R12, R28, R21 ;  /* 0x000000151c0c7220 */ /* 0x000fe20000400000 */
[----:B------:R-:W-:Y:S01]  /*1a50*/  F2FP.BF16.PACK_AB R21, R6, R7 ;  /* 0x000000070615723e */ /* 0x000fe200000010ff */
[----:B------:R-:W-:Y:S02]  /*1a60*/  @P1 FMUL R23, R23, 0.25 ;  /* 0x3e80000017171820 */ /* 0x000fe40000400000 */
[----:B------:R-:W-:Y:S02]  /*1a70*/  @P1 FMUL R27, R27, 0.25 ;  /* 0x3e8000001b1b1820 */ /* 0x000fe40000400000 */
[----:B------:R-:W-:Y:S02]  /*1a80*/  @!P4 FMUL R13, R13, 16777216 ;  /* 0x4b8000000d0dc820 */ /* 0x000fe40000400000 */
[----:B------:R-:W-:-:S02]  /*1a90*/  @!P4 FMUL R25, R25, 16777216 ;  /* 0x4b8000001919c820 */ /* 0x000fc40000400000 */
[----:B------:R-:W-:Y:S01]  /*1aa0*/  @P1 FMUL R26, R26, 0.25 ;  /* 0x3e8000001a1a1820 */ /* 0x000fe20000400000 */
[----:B------:R-:W-:Y:S01]  /*1ab0*/  ISETP.GE.U32.AND P1, PT, R46, 0x7f800000, PT ;  /* 0x7f8000002e00780c */ /* 0x000fe20003f26070 */
[----:B------:R-:W-:Y:S02]  /*1ac0*/  @!P3 FMUL R4, R4, 16777216 ;  /* 0x4b8000000404b820 */ /* 0x000fe40000400000 */
[----:B------:R-:W-:Y:S02]  /*1ad0*/  IMAD R7, R54, c[0x0][0x1c8], RZ ;  /* 0x0000720036077a24 */ /* 0x000fe400078e02ff */
[----:B------:R-:W-:Y:S02]  /*1ae0*/  FMUL R19, R50, R19 ;  /* 0x0000001332137220 */ /* 0x000fe40000400000 */
[----:B------:R-:W-:Y:S02]  /*1af0*/  @!P4 FMUL R20, R20, 16777216 ;  /* 0x4b8000001414c820 */ /* 0x000fe40000400000 */
[----:B------:R-:W-:-:S02]  /*1b00*/  @!P4 FMUL R24, R24, 16777216 ;  /* 0x4b8000001818c820 */ /* 0x000fc40000400000 */
[C---:B------:R-:W-:Y:S01]  /*1b10*/  FMUL R10, R28.reuse, R17 ;  /* 0x000000111c0a7220 */ /* 0x040fe20000400000 */
[----:B------:R-:W-:Y:S01]  /*1b20*/  F2FP.BF16.PACK_AB R17, R9, R18 ;  /* 0x000000120911723e */ /* 0x000fe200000010ff */
[----:B------:R-:W-:Y:S02]  /*1b30*/  @!P3 FMUL R23, R23, 16777216 ;  /* 0x4b8000001717b820 */ /* 0x000fe40000400000 */
[----:B------:R-:W-:Y:S02]  /*1b40*/  @!P3 FMUL R27, R27, 16777216 ;  /* 0x4b8000001b1bb820 */ /* 0x000fe40000400000 */
[C---:B------:R-:W-:Y:S02]  /*1b50*/  FMUL R13, R28.reuse, R13 ;  /* 0x0000000d1c0d7220 */ /* 0x040fe40000400000 */
[----:B------:R-:W-:Y:S02]  /*1b60*/  FMUL R25, R28, R25 ;  /* 0x000000191c197220 */ /* 0x000fe40000400000 */
[----:B------:R-:W-:Y:S01]  /*1b70*/  @!P3 FMUL R26, R26, 16777216 ;  /* 0x4b8000001a1ab820 */ /* 0x000fe20000400000 */
[----:B------:R-:W-:Y:S01]  /*1b80*/  F2FP.BF16.PACK_AB R13, R13, R10 ;  /* 0x0000000a0d0d723e */ /* 0x000fe200000010ff */
[----:B------:R-:W-:Y:S01]  /*1b90*/  FMUL R14, R29, R4 ;  /* 0x000000041d0e7220 */ /* 0x000fe20000400000 */
[----:B------:R-:W-:Y:S01]  /*1ba0*/  F2FP.BF16.PACK_AB R12, R12, R25 ;  /* 0x000000190c0c723e */ /* 0x000fe200000010ff */
[----:B------:R-:W-:Y:S01]  /*1bb0*/  FMUL R19, R50, R19 ;  /* 0x0000001332137220 */ /* 0x000fe20000400000 */
[----:B------:R-:W-:Y:S01]  /*1bc0*/  LOP3.LUT R10, R8, 0x10, RZ, 0x3c, !PT ;  /* 0x00000010080a7812 */ /* 0x000fe200078e3cff */
[----:B------:R-:W-:-:S02]  /*1bd0*/  IMAD R9, R40, 0x2, R7 ;  /* 0x0000000228097824 */ /* 0x000fc400078e0207 */
[C---:B------:R-:W-:Y:S01]  /*1be0*/  FMUL R4, R28.reuse, R20 ;  /* 0x000000141c047220 */ /* 0x040fe20000400000 */
[----:B------:R0:W-:Y:S01]  /*1bf0*/  STS.64 [R8+0x800], R12 ;  /* 0x0008000c08007388 */ /* 0x0001e20000000a00 */
[----:B------:R-:W-:Y:S01]  /*1c00*/  FMUL R33, R28, R24 ;  /* 0x000000181c217220 */ /* 0x000fe20000400000 */
[----:B------:R-:W-:Y:S01]  /*1c10*/  LEA R6, P4, R9, R44, 0x1 ;  /* 0x0000002c09067211 */ /* 0x000fe200078808ff */
[C---:B------:R-:W-:Y:S01]  /*1c20*/  FMUL R23, R29.reuse, R23 ;  /* 0x000000171d177220 */ /* 0x040fe20000400000 */
[----:B------:R-:W-:Y:S01]  /*1c30*/  LOP3.LUT R24, R22, 0x8, RZ, 0x3c, !PT ;  /* 0x0000000816187812 */ /* 0x000fe200078e3cff */
[C---:B------:R-:W-:Y:S01]  /*1c40*/  FMUL R20, R29.reuse, R27 ;  /* 0x0000001b1d147220 */ /* 0x040fe20000400000 */
[----:B------:R-:W-:Y:S01]  /*1c50*/  F2FP.BF16.PACK_AB R4, R4, R33 ;  /* 0x000000210404723e */ /* 0x000fe200000010ff */
[----:B------:R-:W-:Y:S01]  /*1c60*/  FMUL R29, R29, R26 ;  /* 0x0000001a1d1d7220 */ /* 0x000fe20000400000 */
[----:B------:R-:W-:Y:S01]  /*1c70*/  LOP3.LUT R28, R22, 0x10, RZ, 0x3c, !PT ;  /* 0x00000010161c7812 */ /* 0x000fe200078e3cff */
[----:B------:R-:W-:Y:S01]  /*1c80*/  FFMA.FTZ R50, R50, 1.4426950216293334961, R19 ;  /* 0x3fb8aa3b32327823 */ /* 0x000fe20000010013 */
[----:B------:R-:W-:Y:S01]  /*1c90*/  LEA R19, R40, R9, 0x1 ;  /* 0x0000000928137211 */ /* 0x000fe200078e08ff */
[----:B------:R1:W-:Y:S01]  /*1ca0*/  STS.64 [R8], R4 ;  /* 0x0000000408007388 */ /* 0x0003e20000000a00 */
[----:B------:R-:W-:Y:S01]  /*1cb0*/  F2FP.BF16.PACK_AB R16, R14, R29 ;  /* 0x0000001d0e10723e */ /* 0x000fe200000010ff */
[----:B------:R-:W-:Y:S01]  /*1cc0*/  IMAD.IADD R52, R46, 0x1, -R11 ;  /* 0x000000012e347824 */ /* 0x000fe200078e0a0b */
[----:B------:R-:W-:Y:S01]  /*1cd0*/  F2FP.BF16.PACK_AB R20, R23, R20 ;  /* 0x000000141714723e */ /* 0x000fe200000010ff */
[----:B0-----:R-:W-:-:S02]  /*1ce0*/  IMAD R13, R40, 0x2, R19 ;  /* 0x00000002280d7824 */ /* 0x001fc400078e0213 */
[----:B------:R0:W-:Y:S01]  /*1cf0*/  STS.64 [R10+0x2000], R16 ;  /* 0x002000100a007388 */ /* 0x0001e20000000a00 */
[----:B------:R-:W-:Y:S02]  /*1d00*/  FADD R52, R52, -1 ;  /* 0xbf80000034347421 */ /* 0x000fe40000000000 */
[----:B------:R-:W-:Y:S01]  /*1d10*/  FADD R47, R47, R50 ;  /* 0x000000322f2f7221 */ /* 0x000fe20000000000 */
[----:B------:R2:W-:Y:S04]  /*1d20*/  STS.64 [R10+0x2800], R20 ;  /* 0x002800140a007388 */ /* 0x0005e80000000a00 */
[----:B------:R-:W-:Y:S01]  /*1d30*/  BAR.SYNC.DEFER_BLOCKING 0x0 ;  /* 0x0000000000007b1d */ /* 0x000fe20000010000 */
[-C--:B-1----:R-:W-:Y:S02]  /*1d40*/  LEA R4, P3, R7, R44.reuse, 0x1 ;  /* 0x0000002c07047211 */ /* 0x082fe400078608ff */
[----:B------:R-:W-:-:S02]  /*1d50*/  LEA R8, P5, R19, R44, 0x1 ;  /* 0x0000002c13087211 */ /* 0x000fc400078a08ff */
[C---:B0-----:R-:W-:Y:S02]  /*1d60*/  LEA R17, R40.reuse, R13, 0x1 ;  /* 0x0000000d28117211 */ /* 0x041fe400078e08ff */
[-C--:B------:R-:W-:Y:S02]  /*1d70*/  LEA.HI.X.SX32 R5, R7, R0.reuse, 0x1, P3 ;  /* 0x0000000007057211 */ /* 0x080fe400018f0eff */
[----:B------:R-:W-:Y:S02]  /*1d80*/  LEA.HI.X.SX32 R7, R9, R0, 0x1, P4 ;  /* 0x0000000009077211 */ /* 0x000fe400020f0eff */
[----:B--2---:R-:W-:Y:S02]  /*1d90*/  LEA R10, P3, R13, R44, 0x1 ;  /* 0x0000002c0d0a7211 */ /* 0x004fe400078608ff */
[----:B------:R-:W-:Y:S02]  /*1da0*/  LEA.HI.X.SX32 R9, R19, R0, 0x1, P5 ;  /* 0x0000000013097211 */ /* 0x000fe400028f0eff */
[----:B------:R-:W-:-:S02]  /*1db0*/  LEA R19, R40, R17, 0x1 ;  /* 0x0000001128137211 */ /* 0x000fc400078e08ff */
[----:B------:R-:W-:Y:S02]  /*1dc0*/  LEA.HI.X.SX32 R11, R13, R0, 0x1, P3 ;  /* 0x000000000d0b7211 */ /* 0x000fe400018f0eff */
[-C--:B------:R-:W-:Y:S01]  /*1dd0*/  LEA R12, P3, R17, R44.reuse, 0x1 ;  /* 0x0000002c110c7211 */ /* 0x080fe200078608ff */
[----:B------:R-:W-:Y:S01]  /*1de0*/  IMAD R21, R40, 0x2, R19 ;  /* 0x0000000228157824 */ /* 0x000fe200078e0213 */
[----:B------:R-:W-:Y:S02]  /*1df0*/  LEA R14, P4, R19, R44, 0x1 ;  /* 0x0000002c130e7211 */ /* 0x000fe400078808ff */
[-C--:B------:R-:W-:Y:S01]  /*1e00*/  LEA.HI.X.SX32 R13, R17, R0.reuse, 0x1, P3 ;  /* 0x00000000110d7211 */ /* 0x080fe200018f0eff */
[----:B------:R-:W-:Y:S01]  /*1e10*/  FFMA.FTZ R17, R52, R15, -0.16845393180847167969 ;  /* 0xbe2c7f3034117423 */ /* 0x000fe2000001000f */
[----:B------:R-:W-:Y:S01]  /*1e20*/  LEA R23, R40, R21, 0x1 ;  /* 0x0000001528177211 */ /* 0x000fe200078e08ff */
[----:B------:R-:W-:Y:S01]  /*1e30*/  LDS.64 R28, [R28] ;  /* 0x000000001c1c7984 */ /* 0x000fe20000000a00 */
[----:B------:R-:W-:Y:S01]  /*1e40*/  LEA.HI.X.SX32 R15, R19, R0, 0x1, P4 ;  /* 0x00000000130f7211 */ /* 0x000fe200020f0eff */
[----:B------:R-:W-:Y:S01]  /*1e50*/  FFMA.FTZ R19, R52, R17, 0.1716887056827545166 ;  /* 0x3e2fcf2a34137423 */ /* 0x000fe20000010011 */
[-C--:B------:R-:W-:Y:S01]  /*1e60*/  LEA R16, P3, R21, R44.reuse, 0x1 ;  /* 0x0000002c15107211 */ /* 0x080fe200078608ff */
[----:B------:R-:W-:Y:S01]  /*1e70*/  IMAD R27, R40, 0x2, R23 ;  /* 0x00000002281b7824 */ /* 0x000fe200078e0217 */
[----:B------:R-:W-:Y:S01]  /*1e80*/  LEA R18, P4, R23, R44, 0x1 ;  /* 0x0000002c17127211 */ /* 0x000fe200078808ff */
[----:B------:R-:W-:Y:S01]  /*1e90*/  LDS.64 R30, [R30] ;  /* 0x000000001e1e7984 */ /* 0x000fe20000000a00 */
[----:B------:R-:W-:Y:S01]  /*1ea0*/  LEA.HI.X.SX32 R17, R21, R0, 0x1, P3 ;  /* 0x0000000015117211 */ /* 0x000fe200018f0eff */
[----:B------:R-:W-:Y:S01]  /*1eb0*/  FFMA.FTZ R21, R52, R19, -0.17900948226451873779 ;  /* 0xbe374e4334157423 */ /* 0x000fe20000010013 */
[----:B------:R-:W-:-:S02]  /*1ec0*/  LEA R20, P3, R27, R44, 0x1 ;  /* 0x0000002c1b147211 */ /* 0x000fc400078608ff */
[----:B------:R-:W-:Y:S01]  /*1ed0*/  LEA R33, R40, R27, 0x1 ;  /* 0x0000001b28217211 */ /* 0x000fe200078e08ff */
[C---:B------:R-:W-:Y:S01]  /*1ee0*/  FFMA.FTZ R25, R52.reuse, R21, 0.20512372255325317383 ;  /* 0x3e520bf434197423 */ /* 0x040fe20000010015 */
[-C--:B------:R-:W-:Y:S02]  /*1ef0*/  LEA.HI.X.SX32 R19, R23, R0.reuse, 0x1, P4 ;  /* 0x0000000017137211 */ /* 0x080fe400020f0eff */
[----:B------:R-:W-:Y:S01]  /*1f00*/  LEA.HI.X.SX32 R21, R27, R0, 0x1, P3 ;  /* 0x000000001b157211 */ /* 0x000fe200018f0eff */
[----:B------:R-:W0:Y:S01]  /*1f10*/  LDS.64 R22, [R22] ;  /* 0x0000000016167984 */ /* 0x000e220000000a00 */
[----:B------:R-:W-:Y:S01]  /*1f20*/  FFMA.FTZ R27, R52, R25, -0.24046532809734344482 ;  /* 0xbe763c8b341b7423 */ /* 0x000fe20000010019 */
[----:B------:R-:W-:Y:S01]  /*1f30*/  LEA R26, P3, R33, R44, 0x1 ;  /* 0x0000002c211a7211 */ /* 0x000fe200078608ff */
[----:B------:R-:W-:Y:S01]  /*1f40*/  IMAD R39, R40, 0x2, R33 ;  /* 0x0000000228277824 */ /* 0x000fe200078e0221 */
[----:B------:R-:W1:Y:S01]  /*1f50*/  LDS.64 R24, [R24] ;  /* 0x0000000018187984 */ /* 0x000e620000000a00 */
[----:B------:R-:W-:-:S03]  /*1f60*/  FFMA.FTZ R27, R52, R27, 0.28857114911079406738 ;  /* 0x3e93bf99341b7423 */ /* 0x000fc6000001001b */
[----:B------:R-:W-:Y:S01]  /*1f70*/  LEA R49, R40, R39, 0x1 ;  /* 0x0000002728317211 */ /* 0x000fe200078e08ff */
[----:B------:R-:W-:Y:S01]  /*1f80*/  FFMA.FTZ R35, R52, R27, -0.36067417263984680176 ;  /* 0xbeb8aa4934237423 */ /* 0x000fe2000001001b */
[----:B------:R-:W-:Y:S02]  /*1f90*/  LEA R32, P4, R39, R44, 0x1 ;  /* 0x0000002c27207211 */ /* 0x000fe400078808ff */
[-C--:B------:R-:W-:Y:S01]  /*1fa0*/  LEA.HI.X.SX32 R27, R33, R0.reuse, 0x1, P3 ;  /* 0x00000000211b7211 */ /* 0x080fe200018f0eff */
[----:B------:R-:W-:Y:S01]  /*1fb0*/  IMAD R53, R40, 0x2, R49 ;  /* 0x0000000228357824 */ /* 0x000fe200078e0231 */
[----:B------:R-:W-:Y:S01]  /*1fc0*/  LEA.HI.X.SX32 R33, R39, R0, 0x1, P4 ;  /* 0x0000000027217211 */ /* 0x000fe200020f0eff */
[----:B------:R-:W-:Y:S01]  /*1fd0*/  FFMA.FTZ R35, R52, R35, 0.48089820146560668945 ;  /* 0x3ef6384a34237423 */ /* 0x000fe20000010023 */
[-C--:B------:R-:W-:Y:S02]  /*1fe0*/  LEA R34, P3, R49, R44.reuse, 0x1 ;  /* 0x0000002c31227211 */ /* 0x080fe400078608ff */
[----:B------:R-:W-:Y:S01]  /*1ff0*/  LEA R41, R40, R53, 0x1 ;  /* 0x0000003528297211 */ /* 0x000fe200078e08ff */
[----:B------:R-:W-:Y:S01]  /*2000*/  FFMA.FTZ R45, R52, R35, -0.72134751081466674805 ;  /* 0xbf38aa3b342d7423 */ /* 0x000fe20000010023 */
[----:B------:R-:W-:-:S02]  /*2010*/  LEA R38, P4, R53, R44, 0x1 ;  /* 0x0000002c35267211 */ /* 0x000fc400078808ff */
[-C--:B------:R-:W-:Y:S01]  /*2020*/  LEA.HI.X.SX32 R35, R49, R0.reuse, 0x1, P3 ;  /* 0x0000000031237211 */ /* 0x080fe200018f0eff */
[----:B------:R-:W-:Y:S01]  /*2030*/  IMAD R43, R40, 0x2, R41 ;  /* 0x00000002282b7824 */ /* 0x000fe200078e0229 */
[----:B------:R-:W-:Y:S01]  /*2040*/  LEA.HI.X.SX32 R39, R53, R0, 0x1, P4 ;  /* 0x0000000035277211 */ /* 0x000fe200020f0eff */
[----:B------:R-:W-:-:S03]  /*2050*/  FMUL R45, R52, R45 ;  /* 0x0000002d342d7220 */ /* 0x000fc60000400000 */
[----:B------:R-:W-:Y:S01]  /*2060*/  LEA R53, R40, R43, 0x1 ;  /* 0x0000002b28357211 */ /* 0x000fe200078e08ff */
[C---:B------:R-:W-:Y:S01]  /*2070*/  FMUL R49, R52.reuse, R45 ;  /* 0x0000002d34317220 */ /* 0x040fe20000400000 */
[-C--:B------:R-:W-:Y:S02]  /*2080*/  LEA R40, P3, R41, R44.reuse, 0x1 ;  /* 0x0000002c29287211 */ /* 0x080fe400078608ff */
[-C--:B------:R-:W-:Y:S01]  /*2090*/  LEA R42, P4, R43, R44.reuse, 0x1 ;  /* 0x0000002c2b2a7211 */ /* 0x080fe200078808ff */
[----:B------:R-:W-:Y:S01]  /*20a0*/  FFMA.FTZ R49, R52, 1.4426950216293334961, R49 ;  /* 0x3fb8aa3b34317823 */ /* 0x000fe20000010031 */
[----:B------:R-:W-:Y:S02]  /*20b0*/  LEA R44, P5, R53, R44, 0x1 ;  /* 0x0000002c352c7211 */ /* 0x000fe400078a08ff */
[-C--:B------:R-:W-:Y:S01]  /*20c0*/  LEA.HI.X.SX32 R41, R41, R0.reuse, 0x1, P3 ;  /* 0x0000000029297211 */ /* 0x080fe200018f0eff */
[----:B------:R-:W-:Y:S01]  /*20d0*/  FADD R48, R48, R49 ;  /* 0x0000003130307221 */ /* 0x000fe20000000000 */
[----:B------:R-:W-:-:S02]  /*20e0*/  LEA.HI.X.SX32 R43, R43, R0, 0x1, P4 ;  /* 0x000000002b2b7211 */ /* 0x000fc400020f0eff */
[----:B------:R-:W-:Y:S01]  /*20f0*/  LEA.HI.X.SX32 R45, R53, R0, 0x1, P5 ;  /* 0x00000000352d7211 */ /* 0x000fe200028f0eff */
[----:B------:R-:W-:Y:S01]  /*2100*/  @P2 IMAD.MOV.U32 R0, RZ, RZ, 0x7f800000 ;  /* 0x7f800000ff002424 */ /* 0x000fe200078e00ff */
[----:B0-----:R0:W-:Y:S01]  /*2110*/  STG.E.U16 [R4.64], R22 ;  /* 0x0000001604007986 */ /* 0x0011e2000c101504 */
[C---:B------:R-:W-:Y:S02]  /*2120*/  FSETP.NEU.AND P3, PT, R3.reuse, RZ, PT ;  /* 0x000000ff0300720b */ /* 0x040fe40003f6d000 */
[----:B------:R-:W-:Y:S01]  /*2130*/  @P2 FFMA.FTZ R47, R3, R0, +INF ;  /* 0x7f800000032f2423 */ /* 0x000fe20000010000 */
[----:B-1----:R1:W-:Y:S01]  /*2140*/  STG.E.U16 [R6.64], R24 ;  /* 0x0000001806007986 */ /* 0x0023e2000c101504 */
[----:B------:R-:W-:Y:S02]  /*2150*/  PRMT R0, R22, 0x7632, R0 ;  /* 0x0000763216007816 */ /* 0x000fe40000000000 */
[----:B------:R-:W-:Y:S01]  /*2160*/  PRMT R3, R28, 0x7632, R3 ;  /* 0x000076321c037816 */ /* 0x000fe20000000003 */
[----:B------:R2:W-:Y:S01]  /*2170*/  STG.E.U16 [R8.64], R28 ;  /* 0x0000001c08007986 */ /* 0x0005e2000c101504 */
[----:B------:R-:W-:-:S02]  /*2180*/  @P1 MOV R53, 0x7f800000 ;  /* 0x7f80000000351802 */ /* 0x000fc40000000f00 */
[C---:B------:R-:W-:Y:S01]  /*2190*/  FSETP.NEU.AND P2, PT, R46.reuse, RZ, PT ;  /* 0x000000ff2e00720b */ /* 0x040fe20003f4d000 */
[----:B------:R-:W-:Y:S01]  /*21a0*/  STG.E.U16 [R10.64], R30 ;  /* 0x0000001e0a007986 */ /* 0x000fe2000c101504 */
[----:B0-----:R-:W-:Y:S01]  /*21b0*/  PRMT R4, R25, 0x7632, R4 ;  /* 0x0000763219047816 */ /* 0x001fe20000000004 */
[----:B------:R-:W-:Y:S01]  /*21c0*/  @P1 FFMA.FTZ R48, R46, R53, +INF ;  /* 0x7f8000002e301423 */ /* 0x000fe20000010035 */
[----:B------:R-:W-:Y:S01]  /*21d0*/  PRMT R22, R31, 0x7632, R22 ;  /* 0x000076321f167816 */ /* 0x000fe20000000016 */
[----:B------:R-:W-:Y:S01]  /*21e0*/  STG.E.U16 [R12.64], R0 ;  /* 0x000000000c007986 */ /* 0x000fe2000c101504 */
[----:B-1----:R-:W-:Y:S02]  /*21f0*/  PRMT R7, R24, 0x7632, R7 ;  /* 0x0000763218077816 */ /* 0x002fe40000000007 */
[----:B------:R-:W-:Y:S02]  /*2200*/  FSEL R47, R47, -INF , P3 ;  /* 0xff8000002f2f7808 */ /* 0x000fe40001800000 */
[----:B--2---:R-:W-:Y:S01]  /*2210*/  PRMT R9, R30, 0x7632, R9 ;  /* 0x000076321e097816 */ /* 0x004fe20000000009 */
[----:B------:R-:W-:Y:S02]  /*2220*/  STG.E.U16 [R14.64], R7 ;  /* 0x000000070e007986 */ /* 0x000fe4000c101504 */
[----:B------:R-:W-:-:S02]  /*2230*/  FFMA R56, R47, 0.69314718246459960938, R56 ;  /* 0x3f3172182f387823 */ /* 0x000fc40000000038 */
[----:B------:R0:W-:Y:S04]  /*2240*/  STG.E.U16 [R16.64], R3 ;  /* 0x0000000310007986 */ /* 0x0001e8000c101504 */
[----:B------:R1:W-:Y:S04]  /*2250*/  STG.E.U16 [R18.64], R9 ;  /* 0x0000000912007986 */ /* 0x0003e8000c101504 */
[----:B------:R2:W-:Y:S04]  /*2260*/  STG.E.U16 [R20.64], R23 ;  /* 0x0000001714007986 */ /* 0x0005e8000c101504 */
[----:B------:R3:W-:Y:S01]  /*2270*/  STG.E.U16 [R26.64], R25 ;  /* 0x000000191a007986 */ /* 0x0007e2000c101504 */
[----:B0-----:R-:W-:-:S02]  /*2280*/  FSEL R3, R48, -INF , P2 ;  /* 0xff80000030037808 */ /* 0x001fc40001000000 */
[----:B-1----:R-:W-:Y:S01]  /*2290*/  PRMT R19, R23, 0x7632, R19 ;  /* 0x0000763217137816 */ /* 0x002fe20000000013 */
[----:B------:R3:W-:Y:S02]  /*22a0*/  STG.E.U16 [R32.64], R29 ;  /* 0x0000001d20007986 */ /* 0x0007e4000c101504 */
[----:B------:R-:W-:Y:S01]  /*22b0*/  FFMA R57, R3, 0.69314718246459960938, R36 ;  /* 0x3f31721803397823 */ /* 0x000fe20000000024 */
[----:B--2---:R-:W-:Y:S01]  /*22c0*/  PRMT R21, R29, 0x7632, R21 ;  /* 0x000076321d157816 */ /* 0x004fe20000000015 */
[----:B------:R3:W-:Y:S04]  /*22d0*/  STG.E.U16 [R34.64], R31 ;  /* 0x0000001f22007986 */ /* 0x0007e8000c101504 */
[----:B------:R3:W-:Y:S04]  /*22e0*/  STG.E.U16 [R38.64], R19 ;  /* 0x0000001326007986 */ /* 0x0007e8000c101504 */
[----:B------:R3:W-:Y:S04]  /*22f0*/  STG.E.U16 [R40.64], R4 ;  /* 0x0000000428007986 */ /* 0x0007e8000c101504 */
[----:B------:R3:W-:Y:S04]  /*2300*/  STG.E.U16 [R42.64], R21 ;  /* 0x000000152a007986 */ /* 0x0007e8000c101504 */
[----:B------:R3:W-:Y:S04]  /*2310*/  STG.E.U16 [R44.64], R22 ;  /* 0x000000162c007986 */ /* 0x0007e8000c101504 */
[----:B------:R-:W-:Y:S06]  /*2320*/  BAR.SYNC.DEFER_BLOCKING 0x0 ;  /* 0x0000000000007b1d */ /* 0x000fec0000010000 */
[----:B------:R3:W-:Y:S04]  /*2330*/  STS.64 [R51], R56 ;  /* 0x0000003833007388 */ /* 0x0007e80000000a00 */
[----:B------:R-:W-:Y:S06]  /*2340*/  BAR.SYNC.DEFER_BLOCKING 0x0 ;  /* 0x0000000000007b1d */ /* 0x000fec0000010000 */
[----:B------:R-:W-:Y:S05]  /*2350*/  @P0 EXIT ;  /* 0x000000000000094d */ /* 0x000fea0003800000 */
[----:B---3--:R-:W0:Y:S01]  /*2360*/  LDS R37, [R37] ;  /* 0x0000000025257984 */ /* 0x008e220000000800 */
[----:B------:R-:W-:-:S02]  /*2370*/  IMAD R2, R2, c[0x0][0x1cc], RZ ;  /* 0x0000730002027a24 */ /* 0x000fc400078e02ff */
[C---:B------:R-:W-:Y:S02]  /*2380*/  IMAD.SHL.U32 R4, R55.reuse, 0x4, RZ ;  /* 0x0000000437047824 */ /* 0x040fe400078e00ff */
[----:B------:R-:W-:Y:S01]  /*2390*/  IMAD.HI R55, R55, 0x4, RZ ;  /* 0x0000000437377827 */ /* 0x000fe200078e02ff */
[----:B------:R-:W-:-:S03]  /*23a0*/  SHF.L.U32 R3, R2, 0x2, RZ ;  /* 0x0000000202037819 */ /* 0x000fc600000006ff */
[----:B------:R-:W-:Y:S01]  /*23b0*/  IMAD.HI R0, R2, 0x4, RZ ;  /* 0x0000000402007827 */ /* 0x000fe200078e02ff */
[----:B------:R-:W-:-:S04]  /*23c0*/  IADD3 R2, P0, P1, R4, c[0x0][0x180], R3 ;  /* 0x0000600004027a10 */ /* 0x000fc8000791e003 */
[----:B------:R-:W-:-:S05]  /*23d0*/  IADD3.X R3, R55, c[0x0][0x184], R0, P0, P1 ;  /* 0x0000610037037a10 */ /* 0x000fca00007e2400 */
[----:B0-----:R-:W-:Y:S01]  /*23e0*/  STG.E [R2.64], R37 ;  /* 0x0000002502007986 */ /* 0x001fe2000c101904 */
[----:B------:R-:W-:Y:S05]  /*23f0*/  EXIT ;  /* 0x000000000000794d */ /* 0x000fea0003800000 */
.L_x_2:
[----:B------:R-:W-:-:S00]  /*2400*/  BRA `(.L_x_2) ;  /* 0xfffffff000007947 */ /* 0x000fc0000383ffff */
[----:B------:R-:W-:-:S00]  /*2410*/  NOP ;  /* 0x0000000000007918 */ /* 0x000fc00000000000 */
        /* <DEDUP_REMOVED lines=14> */
.L_x_3:


//--------------------- .nv.global.init           --------------------------
	.section	.nv.global.init,"aw",@progbits
.nv.global.init:
	.type		_$_str,@object
	.size		_$_str,(.L_0 - _$_str)
_$_str:
        /*0000*/ 	.byte	0x5f, 0x5f, 0x43, 0x55, 0x44, 0x41, 0x5f, 0x46, 0x54, 0x5a, 0x00
.L_0:


//--------------------- .nv.shared.attn_fwd       --------------------------
	.section	.nv.shared.attn_fwd,"aw",@nobits
	.sectionflags	@""
	.align	16
